def matmul_kernel(
    a_ptr,
    b_ptr,
    c_ptr,
    M,
    N,
    K,
    stride_am,
    stride_ak,
    stride_bk,
    stride_bn,
    stride_cm,
    stride_cn,
    BLOCK_M: tl.constexpr,
    BLOCK_N: tl.constexpr,
    BLOCK_K: tl.constexpr,
    GROUP_M: tl.constexpr,
):
    pid = tl.program_id(axis=0)
    num_pid_m = tl.cdiv(M, BLOCK_M)
    num_pid_n = tl.cdiv(N, BLOCK_N)
    num_pid_in_group = GROUP_M * num_pid_n
    group_id = pid // num_pid_in_group
    first_pid_m = group_id * GROUP_M
    group_size_m = min(num_pid_m - first_pid_m, GROUP_M)
    pid_m = first_pid_m + ((pid % num_pid_in_group) % group_size_m)
    pid_n = (pid % num_pid_in_group) // group_size_m

    offs_am = (pid_m * BLOCK_M + tl.arange(0, BLOCK_M)) % M
    offs_bn = (pid_n * BLOCK_N + tl.arange(0, BLOCK_N)) % N
    offs_k = tl.arange(0, BLOCK_K)
    a_ptrs = a_ptr + offs_am[:, None] * stride_am + offs_k[None, :] * stride_ak
    b_ptrs = b_ptr + offs_k[:, None] * stride_bk + offs_bn[None, :] * stride_bn

    acc = tl.zeros((BLOCK_M, BLOCK_N), dtype=tl.float32)
    for kk in range(0, tl.cdiv(K, BLOCK_K)):
        a = tl.load(a_ptrs, mask=offs_k[None, :] < K - kk * BLOCK_K, other=0.0)
        b = tl.load(b_ptrs, mask=offs_k[:, None] < K - kk * BLOCK_K, other=0.0)
        acc = tl.dot(a, b, acc)
        a_ptrs += BLOCK_K * stride_ak
        b_ptrs += BLOCK_K * stride_bk

    c = acc.to(c_ptr.dtype.element_ty)
    offs_cm = pid_m * BLOCK_M + tl.arange(0, BLOCK_M)
    offs_cn = pid_n * BLOCK_N + tl.arange(0, BLOCK_N)
    c_ptrs = c_ptr + offs_cm[:, None] * stride_cm + offs_cn[None, :] * stride_cn
    mask = (offs_cm[:, None] < M) & (offs_cn[None, :] < N)
    tl.store(c_ptrs, c, mask=mask)

# config = {"BLOCK_K": 32, "BLOCK_M": 64, "BLOCK_N": 256, "GROUP_M": 8, "arch": "sm_80", "dtype": "bf16", "num_ctas": 1, "num_stages": 3, "num_warps": 4}
# arch = sm_80


// ===== COMPILED SASS (sm_80) =====

	.target	sm_80

	.elftype	@"ET_EXEC"


//--------------------- .note.nv.tkinfo           --------------------------
	.section	.note.nv.tkinfo,"",@"SHT_NOTE"
	.sectionflags	@"SHF_NOTE_NV_TKINFO"
	.tkinfo
        /*0018*/ 	.word	0x00000002
        /*0030*/ 	.string	""
        /*0030*/ 	.string	"ptxas"
        /*0030*/ 	.string	"Cuda compilation tools, release 13.0, V13.0.88"
        /*0030*/ 	.string	"Build cuda_13.0.r13.0/compiler.36424714_0"
        /*0030*/ 	.string	"-v  -suppress-debug-info  -lineinfo  -arch sm_80 "



//--------------------- .note.nv.cuinfo           --------------------------
	.section	.note.nv.cuinfo,"",@"SHT_NOTE"
	.sectionflags	@"SHF_NOTE_NV_CUINFO"
        /*0018*/ 	.short	0x0002
        /*001a*/ 	.short	0x0050
        /*001c*/ 	.short	0x0082
	.zero		2


//--------------------- .nv.info                  --------------------------
	.section	.nv.info,"",@"SHT_CUDA_INFO"
	.align	4


	//----- nvinfo : EIATTR_REGCOUNT
	.align		4
        /*0000*/ 	.byte	0x04, 0x2f
        /*0002*/ 	.short	(.L_1 - .L_0)
	.align		4
.L_0:
        /*0004*/ 	.word	index@(matmul_kernel)
        /*0008*/ 	.word	0x000000ff


	//----- nvinfo : EIATTR_FRAME_SIZE
	.align		4
.L_1:
        /*000c*/ 	.byte	0x04, 0x11
        /*000e*/ 	.short	(.L_3 - .L_2)
	.align		4
.L_2:
        /*0010*/ 	.word	index@(matmul_kernel)
        /*0014*/ 	.word	0x000001b8


	//----- nvinfo : EIATTR_MIN_STACK_SIZE
	.align		4
.L_3:
        /*0018*/ 	.byte	0x04, 0x12
        /*001a*/ 	.short	(.L_5 - .L_4)
	.align		4
.L_4:
        /*001c*/ 	.word	index@(matmul_kernel)
        /*0020*/ 	.word	0x000001b8
.L_5:


//--------------------- .nv.info.matmul_kernel    --------------------------
	.section	.nv.info.matmul_kernel,"",@"SHT_CUDA_INFO"
	.sectionflags	@""
	.align	4


	//----- nvinfo : EIATTR_CUDA_API_VERSION
	.align		4
        /*0000*/ 	.byte	0x04, 0x37
        /*0002*/ 	.short	(.L_7 - .L_6)
.L_6:
        /*0004*/ 	.word	0x00000082


	//----- nvinfo : EIATTR_SW2861232_WAR
	.align		4
.L_7:
        /*0008*/ 	.byte	0x01, 0x35
	.zero		2


	//----- nvinfo : EIATTR_PARAM_CBANK
	.align		4
        /*000c*/ 	.byte	0x04, 0x0a
        /*000e*/ 	.short	(.L_9 - .L_8)
	.align		4
.L_8:
        /*0010*/ 	.word	index@(.nv.constant0.matmul_kernel)
        /*0014*/ 	.short	0x0160
        /*0016*/ 	.short	0x0050


	//----- nvinfo : EIATTR_CBANK_PARAM_SIZE
	.align		4
.L_9:
        /*0018*/ 	.byte	0x03, 0x19
        /*001a*/ 	.short	0x0050


	//----- nvinfo : EIATTR_KPARAM_INFO
	.align		4
        /*001c*/ 	.byte	0x04, 0x17
        /*001e*/ 	.short	(.L_11 - .L_10)
.L_10:
        /*0020*/ 	.word	0x00000000
        /*0024*/ 	.short	0x000d
        /*0026*/ 	.short	0x0048
        /*0028*/ 	.byte	0x00, 0xf4, 0x21, 0x00


	//----- nvinfo : EIATTR_KPARAM_INFO
	.align		4
.L_11:
        /*002c*/ 	.byte	0x04, 0x17
        /*002e*/ 	.short	(.L_13 - .L_12)
.L_12:
        /*0030*/ 	.word	0x00000000
        /*0034*/ 	.short	0x000c
        /*0036*/ 	.short	0x0040
        /*0038*/ 	.byte	0x00, 0xf4, 0x21, 0x00


	//----- nvinfo : EIATTR_KPARAM_INFO
	.align		4
.L_13:
        /*003c*/ 	.byte	0x04, 0x17
        /*003e*/ 	.short	(.L_15 - .L_14)
.L_14:
        /*0040*/ 	.word	0x00000000
        /*0044*/ 	.short	0x000b
        /*0046*/ 	.short	0x0038
        /*0048*/ 	.byte	0x00, 0xf0, 0x11, 0x00


	//----- nvinfo : EIATTR_KPARAM_INFO
	.align		4
.L_15:
        /*004c*/ 	.byte	0x04, 0x17
        /*004e*/ 	.short	(.L_17 - .L_16)
.L_16:
        /*0050*/ 	.word	0x00000000
        /*0054*/ 	.short	0x000a
        /*0056*/ 	.short	0x0034
        /*0058*/ 	.byte	0x00, 0xf0, 0x11, 0x00


	//----- nvinfo : EIATTR_KPARAM_INFO
	.align		4
.L_17:
        /*005c*/ 	.byte	0x04, 0x17
        /*005e*/ 	.short	(.L_19 - .L_18)
.L_18:
        /*0060*/ 	.word	0x00000000
        /*0064*/ 	.short	0x0009
        /*0066*/ 	.short	0x0030
        /*0068*/ 	.byte	0x00, 0xf0, 0x11, 0x00


	//----- nvinfo : EIATTR_KPARAM_INFO
	.align		4
.L_19:
        /*006c*/ 	.byte	0x04, 0x17
        /*006e*/ 	.short	(.L_21 - .L_20)
.L_20:
        /*0070*/ 	.word	0x00000000
        /*0074*/ 	.short	0x0008
        /*0076*/ 	.short	0x002c
        /*0078*/ 	.byte	0x00, 0xf0, 0x11, 0x00


	//----- nvinfo : EIATTR_KPARAM_INFO
	.align		4
.L_21:
        /*007c*/ 	.byte	0x04, 0x17
        /*007e*/ 	.short	(.L_23 - .L_22)
.L_22:
        /*0080*/ 	.word	0x00000000
        /*0084*/ 	.short	0x0007
        /*0086*/ 	.short	0x0028
        /*0088*/ 	.byte	0x00, 0xf0, 0x11, 0x00


	//----- nvinfo : EIATTR_KPARAM_INFO
	.align		4
.L_23:
        /*008c*/ 	.byte	0x04, 0x17
        /*008e*/ 	.short	(.L_25 - .L_24)
.L_24:
        /*0090*/ 	.word	0x00000000
        /*0094*/ 	.short	0x0006
        /*0096*/ 	.short	0x0024
        /*0098*/ 	.byte	0x00, 0xf0, 0x11, 0x00


	//----- nvinfo : EIATTR_KPARAM_INFO
	.align		4
.L_25:
        /*009c*/ 	.byte	0x04, 0x17
        /*009e*/ 	.short	(.L_27 - .L_26)
.L_26:
        /*00a0*/ 	.word	0x00000000
        /*00a4*/ 	.short	0x0005
        /*00a6*/ 	.short	0x0020
        /*00a8*/ 	.byte	0x00, 0xf0, 0x11, 0x00


	//----- nvinfo : EIATTR_KPARAM_INFO
	.align		4
.L_27:
        /*00ac*/ 	.byte	0x04, 0x17
        /*00ae*/ 	.short	(.L_29 - .L_28)
.L_28:
        /*00b0*/ 	.word	0x00000000
        /*00b4*/ 	.short	0x0004
        /*00b6*/ 	.short	0x001c
        /*00b8*/ 	.byte	0x00, 0xf0, 0x11, 0x00


	//----- nvinfo : EIATTR_KPARAM_INFO
	.align		4
.L_29:
        /*00bc*/ 	.byte	0x04, 0x17
        /*00be*/ 	.short	(.L_31 - .L_30)
.L_30:
        /*00c0*/ 	.word	0x00000000
        /*00c4*/ 	.short	0x0003
        /*00c6*/ 	.short	0x0018
        /*00c8*/ 	.byte	0x00, 0xf0, 0x11, 0x00


	//----- nvinfo : EIATTR_KPARAM_INFO
	.align		4
.L_31:
        /*00cc*/ 	.byte	0x04, 0x17
        /*00ce*/ 	.short	(.L_33 - .L_32)
.L_32:
        /*00d0*/ 	.word	0x00000000
        /*00d4*/ 	.short	0x0002
        /*00d6*/ 	.short	0x0010
        /*00d8*/ 	.byte	0x00, 0xf4, 0x21, 0x00


	//----- nvinfo : EIATTR_KPARAM_INFO
	.align		4
.L_33:
        /*00dc*/ 	.byte	0x04, 0x17
        /*00de*/ 	.short	(.L_35 - .L_34)
.L_34:
        /*00e0*/ 	.word	0x00000000
        /*00e4*/ 	.short	0x0001
        /*00e6*/ 	.short	0x0008
        /*00e8*/ 	.byte	0x00, 0xf4, 0x21, 0x00


	//----- nvinfo : EIATTR_KPARAM_INFO
	.align		4
.L_35:
        /*00ec*/ 	.byte	0x04, 0x17
        /*00ee*/ 	.short	(.L_37 - .L_36)
.L_36:
        /*00f0*/ 	.word	0x00000000
        /*00f4*/ 	.short	0x0000
        /*00f6*/ 	.short	0x0000
        /*00f8*/ 	.byte	0x00, 0xf4, 0x21, 0x00


	//----- nvinfo : EIATTR_MAXREG_COUNT
	.align		4
.L_37:
        /*00fc*/ 	.byte	0x03, 0x1b
        /*00fe*/ 	.short	0x00ff


	//----- nvinfo : EIATTR_NUM_BARRIERS
	.align		4
        /*0100*/ 	.byte	0x02, 0x4c
        /*0102*/ 	.byte	0x01
	.zero		1


	//----- nvinfo : EIATTR_ANNOTATIONS
	.align		4
        /*0104*/ 	.byte	0x04, 0x55
        /*0106*/ 	.short	(.L_39 - .L_38)


	//   ....[0]....
.L_38:
        /*0108*/ 	.word	0x00000001
        /*010c*/ 	.byte	0x30, 0x07, 0x00, 0x00, 0x01, 0x00, 0x00, 0x00, 0x90, 0x3b, 0x00, 0x00, 0x01, 0x00, 0x00, 0x00
        /* <DEDUP_REMOVED lines=140> */
        /*09dc*/ 	.byte	0x60, 0x97, 0x00, 0x00, 0x01, 0x00, 0x00, 0x00, 0x70, 0x9d, 0x00, 0x00


	//----- nvinfo : EIATTR_MERCURY_ISA_VERSION
	.align		4
.L_39:
        /*09e8*/ 	.byte	0x03, 0x5f
        /*09ea*/ 	.short	0x0000


	//----- nvinfo : EIATTR_EXIT_INSTR_OFFSETS
	.align		4
        /*09ec*/ 	.byte	0x04, 0x1c
        /*09ee*/ 	.short	(.L_41 - .L_40)


	//   ....[0]....
.L_40:
        /*09f0*/ 	.word	0x0000d4f0


	//   ....[1]....
        /*09f4*/ 	.word	0x0000d520


	//----- nvinfo : EIATTR_REQNTID
	.align		4
.L_41:
        /*09f8*/ 	.byte	0x04, 0x10
        /*09fa*/ 	.short	(.L_43 - .L_42)
.L_42:
        /*09fc*/ 	.word	0x00000080
        /*0a00*/ 	.word	0x00000001
        /*0a04*/ 	.word	0x00000001
.L_43:


//--------------------- .nv.callgraph             --------------------------
	.section	.nv.callgraph,"",@"SHT_CUDA_CALLGRAPH"
	.align	4
	.sectionentsize	8
	.align		4
        /*0000*/ 	.word	0x00000000
	.align		4
        /*0004*/ 	.word	0xffffffff
	.align		4
        /*0008*/ 	.word	0x00000000
	.align		4
        /*000c*/ 	.word	0xfffffffe
	.align		4
        /*0010*/ 	.word	0x00000000
	.align		4
        /*0014*/ 	.word	0xfffffffd
	.align		4
        /*0018*/ 	.word	0x00000000
	.align		4
        /*001c*/ 	.word	0xfffffffc


//--------------------- .nv.rel.action            --------------------------
	.section	.nv.rel.action,"",@"SHT_CUDA_RELOCINFO"
	.align	8
	.sectionentsize	8
        /*0000*/ 	.byte	0x73, 0x00, 0x00, 0x00, 0x00, 0x00, 0x00, 0x00, 0x00, 0x00, 0x00, 0x11, 0x25, 0x00, 0x05, 0x36


//--------------------- .nv.constant0.matmul_kernel --------------------------
	.section	.nv.constant0.matmul_kernel,"a",@progbits
	.sectionflags	@""
	.align	4
.nv.constant0.matmul_kernel:
	.zero		432


//--------------------- .text.matmul_kernel       --------------------------
	.section	.text.matmul_kernel,"ax",@progbits
	.sectioninfo	@"SHI_REGISTERS=255"
	.align	128
        .global         matmul_kernel
        .type           matmul_kernel,@function
        .size           matmul_kernel,(.L_x_4 - matmul_kernel)
        .other          matmul_kernel,@"STO_CUDA_ENTRY STV_DEFAULT"
matmul_kernel:
.text.matmul_kernel:
[----:B------:R-:W-:-:S03]  /*0000*/  IMAD.MOV.U32 R1, RZ, RZ, c[0x0][0x28] ;  /* 0x00000a00ff017624 */ /* 0x000fc600078e00ff */
[----:B------:R-:W-:Y:S01]  /*0010*/  IMAD.MOV.U32 R0, RZ, RZ, c[0x0][0x17c] ;  /* 0x00005f00ff007624 */ /* 0x000fe200078e00ff */
[----:B------:R-:W0:Y:S01]  /*0020*/  S2R R5, SR_CTAID.X ;  /* 0x0000000000057919 */ /* 0x000e220000002500 */
[----:B------:R-:W-:Y:S01]  /*0030*/  IADD3 R1, R1, -0x1b8, RZ ;  /* 0xfffffe4801017810 */ /* 0x000fe20007ffe0ff */
[----:B------:R-:W-:Y:S01]  /*0040*/  IMAD.MOV.U32 R186, RZ, RZ, c[0x0][0x180] ;  /* 0x00006000ffba7624 */ /* 0x000fe200078e00ff */
[----:B------:R-:W-:Y:S01]  /*0050*/  ULDC.64 UR6, c[0x0][0x118] ;  /* 0x0000460000067ab9 */ /* 0x000fe20000000a00 */
[----:B------:R-:W-:Y:S01]  /*0060*/  IADD3 R0, R0, 0xff, RZ ;  /* 0x000000ff00007810 */ /* 0x000fe20007ffe0ff */
[----:B------:R-:W1:Y:S01]  /*0070*/  S2R R52, SR_TID.X ;  /* 0x0000000000347919 */ /* 0x000e620000002100 */
[----:B------:R-:W-:Y:S01]  /*0080*/  CS2R R148, SRZ ;  /* 0x0000000000947805 */ /* 0x000fe2000001ff00 */
[----:B------:R-:W-:Y:S01]  /*0090*/  IADD3 R186, R186, 0x1f, RZ ;  /* 0x0000001fbaba7810 */ /* 0x000fe20007ffe0ff */
[----:B------:R-:W-:Y:S01]  /*00a0*/  CS2R R150, SRZ ;  /* 0x0000000000967805 */ /* 0x000fe2000001ff00 */
[----:B------:R-:W-:Y:S01]  /*00b0*/  SHF.R.S32.HI R3, RZ, 0x1f, R0 ;  /* 0x0000001fff037819 */ /* 0x000fe20000011400 */
[----:B------:R-:W-:Y:S01]  /*00c0*/  CS2R R44, SRZ ;  /* 0x00000000002c7805 */ /* 0x000fe2000001ff00 */
[----:B------:R-:W-:Y:S01]  /*00d0*/  CS2R R46, SRZ ;  /* 0x00000000002e7805 */ /* 0x000fe2000001ff00 */
[----:B------:R-:W-:Y:S01]  /*00e0*/  CS2R R48, SRZ ;  /* 0x0000000000307805 */ /* 0x000fe2000001ff00 */
[----:B------:R-:W-:Y:S01]  /*00f0*/  LEA.HI R3, R3, R0, RZ, 0x8 ;  /* 0x0000000003037211 */ /* 0x000fe200078f40ff */
[----:B------:R-:W-:Y:S01]  /*0100*/  CS2R R50, SRZ ;  /* 0x0000000000327805 */ /* 0x000fe2000001ff00 */
[----:B------:R-:W-:Y:S01]  /*0110*/  CS2R R156, SRZ ;  /* 0x00000000009c7805 */ /* 0x000fe2000001ff00 */
[----:B------:R-:W-:Y:S01]  /*0120*/  CS2R R158, SRZ ;  /* 0x00000000009e7805 */ /* 0x000fe2000001ff00 */
[----:B------:R-:W-:Y:S01]  /*0130*/  SHF.R.S32.HI R3, RZ, 0x8, R3 ;  /* 0x00000008ff037819 */ /* 0x000fe20000011403 */
[----:B------:R-:W-:Y:S01]  /*0140*/  CS2R R60, SRZ ;  /* 0x00000000003c7805 */ /* 0x000fe2000001ff00 */
[----:B------:R-:W-:Y:S01]  /*0150*/  CS2R R62, SRZ ;  /* 0x00000000003e7805 */ /* 0x000fe2000001ff00 */
[----:B------:R-:W-:Y:S01]  /*0160*/  CS2R R64, SRZ ;  /* 0x0000000000407805 */ /* 0x000fe2000001ff00 */
[----:B------:R-:W-:Y:S01]  /*0170*/  CS2R R66, SRZ ;  /* 0x0000000000427805 */ /* 0x000fe2000001ff00 */
[----:B------:R-:W-:Y:S01]  /*0180*/  IMAD.SHL.U32 R4, R3, 0x8, RZ ;  /* 0x0000000803047824 */ /* 0x000fe200078e00ff */
[----:B------:R-:W-:Y:S01]  /*0190*/  CS2R R76, SRZ ;  /* 0x00000000004c7805 */ /* 0x000fe2000001ff00 */
[----:B0-----:R-:W-:Y:S01]  /*01a0*/  IABS R8, R5 ;  /* 0x0000000500087213 */ /* 0x001fe20000000000 */
[----:B------:R-:W-:Y:S01]  /*01b0*/  CS2R R78, SRZ ;  /* 0x00000000004e7805 */ /* 0x000fe2000001ff00 */
[----:B------:R-:W-:Y:S01]  /*01c0*/  CS2R R80, SRZ ;  /* 0x0000000000507805 */ /* 0x000fe2000001ff00 */
[-C--:B------:R-:W-:Y:S01]  /*01d0*/  IABS R7, R4.reuse ;  /* 0x0000000400077213 */ /* 0x080fe20000000000 */
[----:B------:R-:W-:Y:S01]  /*01e0*/  CS2R R82, SRZ ;  /* 0x0000000000527805 */ /* 0x000fe2000001ff00 */
[----:B------:R-:W-:Y:S01]  /*01f0*/  IABS R10, R4 ;  /* 0x00000004000a7213 */ /* 0x000fe20000000000 */
[----:B------:R-:W-:Y:S01]  /*0200*/  CS2R R56, SRZ ;  /* 0x0000000000387805 */ /* 0x000fe2000001ff00 */
[----:B------:R-:W0:Y:S01]  /*0210*/  I2F.RP R0, R7 ;  /* 0x0000000700007306 */ /* 0x000e220000209400 */
[----:B-1----:R-:W-:Y:S01]  /*0220*/  SHF.R.U32.HI R187, RZ, 0x6, R52 ;  /* 0x00000006ffbb7819 */ /* 0x002fe20000011634 */
[----:B------:R-:W-:Y:S01]  /*0230*/  CS2R R58, SRZ ;  /* 0x00000000003a7805 */ /* 0x000fe2000001ff00 */
        /* <DEDUP_REMOVED lines=12> */
[----:B------:R-:W-:Y:S01]  /*0300*/  LOP3.LUT R55, R52, 0x60, RZ, 0xc0, !PT ;  /* 0x0000006034377812 */ /* 0x000fe200078ec0ff */
[----:B0-----:R-:W0:Y:S01]  /*0310*/  MUFU.RCP R0, R0 ;  /* 0x0000000000007308 */ /* 0x001e220000001000 */
[----:B------:R-:W-:-:S02]  /*0320*/  SGXT.U32 R187, R187, 0x1 ;  /* 0x00000001bbbb781a */ /* 0x000fc40000000000 */
[----:B0-----:R-:W-:Y:S01]  /*0330*/  IADD3 R2, R0, 0xffffffe, RZ ;  /* 0x0ffffffe00027810 */ /* 0x001fe20007ffe0ff */
[----:B------:R-:W-:-:S04]  /*0340*/  IMAD.MOV R0, RZ, RZ, -R10 ;  /* 0x000000ffff007224 */ /* 0x000fc800078e0a0a */
[----:B------:R0:W1:Y:S02]  /*0350*/  F2I.FTZ.U32.TRUNC.NTZ R3, R2 ;  /* 0x0000000200037305 */ /* 0x000064000021f000 */
[----:B0-----:R-:W-:Y:S02]  /*0360*/  IMAD.MOV.U32 R2, RZ, RZ, RZ ;  /* 0x000000ffff027224 */ /* 0x001fe400078e00ff */
[----:B-1----:R-:W-:-:S04]  /*0370*/  IMAD.MOV R6, RZ, RZ, -R3 ;  /* 0x000000ffff067224 */ /* 0x002fc800078e0a03 */
[----:B------:R-:W-:Y:S02]  /*0380*/  IMAD R9, R6, R7, RZ ;  /* 0x0000000706097224 */ /* 0x000fe400078e02ff */
[----:B------:R-:W-:Y:S02]  /*0390*/  IMAD.MOV.U32 R6, RZ, RZ, R8 ;  /* 0x000000ffff067224 */ /* 0x000fe400078e0008 */
[----:B------:R-:W-:-:S06]  /*03a0*/  IMAD.HI.U32 R3, R3, R9, R2 ;  /* 0x0000000903037227 */ /* 0x000fcc00078e0002 */
[----:B------:R-:W-:-:S04]  /*03b0*/  IMAD.HI.U32 R3, R3, R6, RZ ;  /* 0x0000000603037227 */ /* 0x000fc800078e00ff */
[----:B------:R-:W-:-:S05]  /*03c0*/  IMAD R0, R3, R0, R6 ;  /* 0x0000000003007224 */ /* 0x000fca00078e0206 */
[----:B------:R-:W-:-:S13]  /*03d0*/  ISETP.GT.U32.AND P1, PT, R7, R0, PT ;  /* 0x000000000700720c */ /* 0x000fda0003f24070 */
[----:B------:R-:W-:Y:S01]  /*03e0*/  @!P1 IMAD.IADD R0, R0, 0x1, -R7 ;  /* 0x0000000100009824 */ /* 0x000fe200078e0a07 */
[----:B------:R-:W-:Y:S02]  /*03f0*/  @!P1 IADD3 R3, R3, 0x1, RZ ;  /* 0x0000000103039810 */ /* 0x000fe40007ffe0ff */
[----:B------:R-:W-:Y:S02]  /*0400*/  ISETP.NE.AND P1, PT, R4, RZ, PT ;  /* 0x000000ff0400720c */ /* 0x000fe40003f25270 */
[----:B------:R-:W-:Y:S02]  /*0410*/  ISETP.GE.U32.AND P0, PT, R0, R7, PT ;  /* 0x000000070000720c */ /* 0x000fe40003f06070 */
[----:B------:R-:W-:-:S04]  /*0420*/  LOP3.LUT R0, R5, R4, RZ, 0x3c, !PT ;  /* 0x0000000405007212 */ /* 0x000fc800078e3cff */
[----:B------:R-:W-:Y:S01]  /*0430*/  ISETP.GE.AND P2, PT, R0, RZ, PT ;  /* 0x000000ff0000720c */ /* 0x000fe20003f46270 */
[----:B------:R-:W-:-:S05]  /*0440*/  IMAD.MOV.U32 R0, RZ, RZ, c[0x0][0x178] ;  /* 0x00005e00ff007624 */ /* 0x000fca00078e00ff */
[----:B------:R-:W-:Y:S02]  /*0450*/  IADD3 R0, R0, 0x3f, RZ ;  /* 0x0000003f00007810 */ /* 0x000fe40007ffe0ff */
[----:B------:R-:W-:-:S05]  /*0460*/  @P0 IADD3 R3, R3, 0x1, RZ ;  /* 0x0000000103030810 */ /* 0x000fca0007ffe0ff */
[----:B------:R-:W-:Y:S01]  /*0470*/  IMAD.MOV.U32 R2, RZ, RZ, R3 ;  /* 0x000000ffff027224 */ /* 0x000fe200078e0003 */
[----:B------:R-:W-:-:S03]  /*0480*/  SHF.R.S32.HI R3, RZ, 0x1f, R0 ;  /* 0x0000001fff037819 */ /* 0x000fc60000011400 */
[----:B------:R-:W-:Y:S01]  /*0490*/  @!P2 IMAD.MOV R2, RZ, RZ, -R2 ;  /* 0x000000ffff02a224 */ /* 0x000fe200078e0a02 */
[----:B------:R-:W-:Y:S02]  /*04a0*/  @!P1 LOP3.LUT R2, RZ, R4, RZ, 0x33, !PT ;  /* 0x00000004ff029212 */ /* 0x000fe400078e33ff */
[----:B------:R-:W-:-:S03]  /*04b0*/  LEA.HI R3, R3, R0, RZ, 0x6 ;  /* 0x0000000003037211 */ /* 0x000fc600078f30ff */
[----:B------:R-:W-:Y:S02]  /*04c0*/  IMAD.SHL.U32 R6, R2, 0x8, RZ ;  /* 0x0000000802067824 */ /* 0x000fe400078e00ff */
[----:B------:R-:W-:-:S03]  /*04d0*/  IMAD.MOV R2, RZ, RZ, -R2 ;  /* 0x000000ffff027224 */ /* 0x000fc600078e0a02 */
[----:B------:R-:W-:Y:S01]  /*04e0*/  LEA.HI.SX32 R3, R3, -R6, 0x1a ;  /* 0x8000000603037211 */ /* 0x000fe200078fd2ff */
[----:B------:R-:W-:-:S03]  /*04f0*/  IMAD R4, R4, R2, R5 ;  /* 0x0000000204047224 */ /* 0x000fc600078e0205 */
[----:B------:R-:W-:Y:S02]  /*0500*/  IMNMX R11, R3, 0x8, PT ;  /* 0x00000008030b7817 */ /* 0x000fe40003800200 */
[----:B------:R-:W-:Y:S02]  /*0510*/  IABS R9, R4 ;  /* 0x0000000400097213 */ /* 0x000fe40000000000 */
[----:B------:R-:W-:-:S04]  /*0520*/  IABS R7, R11 ;  /* 0x0000000b00077213 */ /* 0x000fc80000000000 */
[----:B------:R-:W0:Y:S08]  /*0530*/  I2F.RP R0, R7 ;  /* 0x0000000700007306 */ /* 0x000e300000209400 */
[----:B0-----:R-:W0:Y:S02]  /*0540*/  MUFU.RCP R0, R0 ;  /* 0x0000000000007308 */ /* 0x001e240000001000 */
[----:B0-----:R-:W-:-:S06]  /*0550*/  IADD3 R3, R0, 0xffffffe, RZ ;  /* 0x0ffffffe00037810 */ /* 0x001fcc0007ffe0ff */
[----:B------:R-:W0:Y:S02]  /*0560*/  F2I.FTZ.U32.TRUNC.NTZ R3, R3 ;  /* 0x0000000300037305 */ /* 0x000e24000021f000 */
[----:B0-----:R-:W-:-:S04]  /*0570*/  IMAD.MOV R8, RZ, RZ, -R3 ;  /* 0x000000ffff087224 */ /* 0x001fc800078e0a03 */
[----:B------:R-:W-:Y:S01]  /*0580*/  IMAD.MOV.U32 R2, RZ, RZ, R8 ;  /* 0x000000ffff027224 */ /* 0x000fe200078e0008 */
[----:B------:R-:W-:-:S03]  /*0590*/  IABS R8, R11 ;  /* 0x0000000b00087213 */ /* 0x000fc60000000000 */
[----:B------:R-:W-:Y:S02]  /*05a0*/  IMAD R5, R2, R7, RZ ;  /* 0x0000000702057224 */ /* 0x000fe400078e02ff */
[----:B------:R-:W-:Y:S02]  /*05b0*/  IMAD.MOV.U32 R2, RZ, RZ, RZ ;  /* 0x000000ffff027224 */ /* 0x000fe400078e00ff */
[----:B------:R-:W-:Y:S02]  /*05c0*/  IMAD.MOV R0, RZ, RZ, -R8 ;  /* 0x000000ffff007224 */ /* 0x000fe400078e0a08 */
[----:B------:R-:W-:-:S06]  /*05d0*/  IMAD.HI.U32 R2, R3, R5, R2 ;  /* 0x0000000503027227 */ /* 0x000fcc00078e0002 */
[----:B------:R-:W-:-:S04]  /*05e0*/  IMAD.HI.U32 R2, R2, R9, RZ ;  /* 0x0000000902027227 */ /* 0x000fc800078e00ff */
[----:B------:R-:W-:Y:S02]  /*05f0*/  IMAD R0, R2, R0, R9 ;  /* 0x0000000002007224 */ /* 0x000fe400078e0209 */
[----:B------:R-:W-:-:S03]  /*0600*/  CS2R R8, SRZ ;  /* 0x0000000000087805 */ /* 0x000fc6000001ff00 */
[----:B------:R-:W-:-:S13]  /*0610*/  ISETP.GT.U32.AND P1, PT, R7, R0, PT ;  /* 0x000000000700720c */ /* 0x000fda0003f24070 */
[----:B------:R-:W-:Y:S01]  /*0620*/  @!P1 IMAD.IADD R0, R0, 0x1, -R7 ;  /* 0x0000000100009824 */ /* 0x000fe200078e0a07 */
[----:B------:R-:W-:Y:S02]  /*0630*/  @!P1 IADD3 R2, R2, 0x1, RZ ;  /* 0x0000000102029810 */ /* 0x000fe40007ffe0ff */
[----:B------:R-:W-:Y:S02]  /*0640*/  ISETP.NE.AND P1, PT, R11, RZ, PT ;  /* 0x000000ff0b00720c */ /* 0x000fe40003f25270 */
[----:B------:R-:W-:Y:S02]  /*0650*/  ISETP.GE.U32.AND P0, PT, R0, R7, PT ;  /* 0x000000070000720c */ /* 0x000fe40003f06070 */
[----:B------:R-:W-:-:S04]  /*0660*/  LOP3.LUT R0, R4, R11, RZ, 0x3c, !PT ;  /* 0x0000000b04007212 */ /* 0x000fc800078e3cff */
[----:B------:R-:W-:-:S07]  /*0670*/  ISETP.GE.AND P2, PT, R0, RZ, PT ;  /* 0x000000ff0000720c */ /* 0x000fce0003f46270 */
[----:B------:R-:W-:Y:S02]  /*0680*/  @P0 IADD3 R2, R2, 0x1, RZ ;  /* 0x0000000102020810 */ /* 0x000fe40007ffe0ff */
[----:B------:R-:W-:-:S04]  /*0690*/  ISETP.GE.AND P0, PT, R186, 0x20, PT ;  /* 0x00000020ba00780c */ /* 0x000fc80003f06270 */
[----:B------:R-:W-:Y:S01]  /*06a0*/  @!P2 IMAD.MOV R2, RZ, RZ, -R2 ;  /* 0x000000ffff02a224 */ /* 0x000fe200078e0a02 */
[----:B------:R-:W-:-:S05]  /*06b0*/  @!P1 LOP3.LUT R2, RZ, R11, RZ, 0x33, !PT ;  /* 0x0000000bff029212 */ /* 0x000fca00078e33ff */
[----:B------:R-:W-:-:S04]  /*06c0*/  IMAD.MOV R0, RZ, RZ, -R2 ;  /* 0x000000ffff007224 */ /* 0x000fc800078e0a02 */
[----:B------:R-:W-:Y:S02]  /*06d0*/  IMAD R0, R11, R0, R4 ;  /* 0x000000000b007224 */ /* 0x000fe400078e0204 */
[----:B------:R-:W-:Y:S02]  /*06e0*/  CS2R R10, SRZ ;  /* 0x00000000000a7805 */ /* 0x000fe4000001ff00 */
[----:B------:R-:W-:Y:S01]  /*06f0*/  IMAD.IADD R3, R6, 0x1, R0 ;  /* 0x0000000106037824 */ /* 0x000fe200078e0200 */
[----:B------:R-:W-:Y:S01]  /*0700*/  LOP3.LUT R0, R52, 0x3f, RZ, 0xc0, !PT ;  /* 0x0000003f34007812 */ /* 0x000fe200078ec0ff */
[----:B------:R-:W-:-:S04]  /*0710*/  IMAD.SHL.U32 R6, R2, 0x100, RZ ;  /* 0x0000010002067824 */ /* 0x000fc800078e00ff */
[----:B------:R-:W-:-:S05]  /*0720*/  IMAD R54, R3, 0x40, R0 ;  /* 0x0000004003367824 */ /* 0x000fca00078e0200 */
[----:B------:R0:W-:Y:S01]  /*0730*/  STL [R1+0xfc], R54 ;  /* 0x0000fc3601007387 */ /* 0x0001e20000100800 */
[----:B------:R-:W-:Y:S05]  /*0740*/  @!P0 BRA `(.L_x_0) ;  /* 0x0000962000008947 */ /* 0x000fea0003800000 */
[----:B------:R-:W-:Y:S01]  /*0750*/  IABS R2, c[0x0][0x17c] ;  /* 0x00005f0000027a13 */ /* 0x000fe20000000000 */
[----:B------:R-:W-:Y:S01]  /*0760*/  IMAD.MOV.U32 R4, RZ, RZ, RZ ;  /* 0x000000ffff047224 */ /* 0x000fe200078e00ff */
[----:B------:R-:W-:Y:S01]  /*0770*/  LEA.HI R3, R55, R6, RZ, 0x1b ;  /* 0x0000000637037211 */ /* 0x000fe200078fd8ff */
[----:B------:R-:W-:Y:S01]  /*0780*/  IMAD.SHL.U32 R185, R52, 0x40, RZ ;  /* 0x0000004034b97824 */ /* 0x000fe200078e00ff */
[----:B------:R-:W1:Y:S01]  /*0790*/  I2F.RP R8, R2 ;  /* 0x0000000200087306 */ /* 0x000e620000209400 */
[----:B------:R-:W-:Y:S01]  /*07a0*/  IABS R53, c[0x0][0x178] ;  /* 0x00005e0000357a13 */ /* 0x000fe20000000000 */
[----:B------:R-:W-:Y:S01]  /*07b0*/  IMAD.SHL.U32 R0, R0, 0x2, RZ ;  /* 0x0000000200007824 */ /* 0x000fe200078e00ff */
[C---:B------:R-:W-:Y:S01]  /*07c0*/  IADD3 R9, R3.reuse, 0xf8, RZ ;  /* 0x000000f803097810 */ /* 0x040fe20007ffe0ff */
[----:B------:R-:W-:Y:S01]  /*07d0*/  IMAD.MOV.U32 R184, RZ, RZ, c[0x0][0x18c] ;  /* 0x00006300ffb87624 */ /* 0x000fe200078e00ff */
[C---:B------:R-:W-:Y:S01]  /*07e0*/  IADD3 R7, R3.reuse, 0xfc, RZ ;  /* 0x000000fc03077810 */ /* 0x040fe20007ffe0ff */
[----:B------:R-:W-:Y:S01]  /*07f0*/  CS2R R152, SRZ ;  /* 0x0000000000987805 */ /* 0x000fe2000001ff00 */
[----:B------:R-:W-:Y:S01]  /*0800*/  IABS R59, R9 ;  /* 0x00000009003b7213 */ /* 0x000fe20000000000 */
[----:B------:R-:W-:Y:S01]  /*0810*/  CS2R R154, SRZ ;  /* 0x00000000009a7805 */ /* 0x000fe2000001ff00 */
[----:B------:R-:W-:Y:S01]  /*0820*/  IABS R10, R7 ;  /* 0x00000007000a7213 */ /* 0x000fe20000000000 */
[----:B------:R-:W-:Y:S01]  /*0830*/  CS2R R148, SRZ ;  /* 0x0000000000947805 */ /* 0x000fe2000001ff00 */
[C---:B------:R-:W-:Y:S01]  /*0840*/  IADD3 R12, R3.reuse, 0xf4, RZ ;  /* 0x000000f4030c7810 */ /* 0x040fe20007ffe0ff */
[----:B------:R-:W-:Y:S01]  /*0850*/  CS2R R150, SRZ ;  /* 0x0000000000967805 */ /* 0x000fe2000001ff00 */
[C---:B------:R-:W-:Y:S01]  /*0860*/  IADD3 R13, R3.reuse, 0xf0, RZ ;  /* 0x000000f0030d7810 */ /* 0x040fe20007ffe0ff */
[----:B------:R-:W-:Y:S01]  /*0870*/  CS2R R144, SRZ ;  /* 0x0000000000907805 */ /* 0x000fe2000001ff00 */
[----:B------:R-:W-:Y:S01]  /*0880*/  IABS R189, R12 ;  /* 0x0000000c00bd7213 */ /* 0x000fe20000000000 */
[----:B-1----:R-:W1:Y:S01]  /*0890*/  MUFU.RCP R8, R8 ;  /* 0x0000000800087308 */ /* 0x002e620000001000 */
[----:B------:R-:W-:Y:S01]  /*08a0*/  IADD3 R14, R3, 0xec, RZ ;  /* 0x000000ec030e7810 */ /* 0x000fe20007ffe0ff */
[----:B------:R-:W-:Y:S01]  /*08b0*/  CS2R R146, SRZ ;  /* 0x0000000000927805 */ /* 0x000fe2000001ff00 */
[----:B------:R-:W-:Y:S01]  /*08c0*/  IABS R191, R13 ;  /* 0x0000000d00bf7213 */ /* 0x000fe20000000000 */
[----:B------:R-:W-:Y:S01]  /*08d0*/  CS2R R176, SRZ ;  /* 0x0000000000b07805 */ /* 0x000fe2000001ff00 */
[----:B------:R-:W-:Y:S01]  /*08e0*/  ISETP.GE.AND P4, PT, R9, RZ, PT ;  /* 0x000000ff0900720c */ /* 0x000fe20003f86270 */
[----:B------:R-:W-:Y:S01]  /*08f0*/  CS2R R178, SRZ ;  /* 0x0000000000b27805 */ /* 0x000fe2000001ff00 */
[C---:B------:R-:W-:Y:S01]  /*0900*/  IADD3 R15, R3.reuse, 0xb8, RZ ;  /* 0x000000b8030f7810 */ /* 0x040fe20007ffe0ff */
        /* <DEDUP_REMOVED lines=9> */
[----:B-1----:R-:W-:Y:S01]  /*09a0*/  IADD3 R5, R8, 0xffffffe, RZ ;  /* 0x0ffffffe08057810 */ /* 0x002fe20007ffe0ff */
[----:B------:R-:W-:Y:S01]  /*09b0*/  CS2R R138, SRZ ;  /* 0x00000000008a7805 */ /* 0x000fe2000001ff00 */
[----:B------:R-:W-:Y:S01]  /*09c0*/  IABS R29, R26 ;  /* 0x0000001a001d7213 */ /* 0x000fe20000000000 */
[----:B------:R-:W-:Y:S01]  /*09d0*/  CS2R R132, SRZ ;  /* 0x0000000000847805 */ /* 0x000fe2000001ff00 */
[----:B------:R-:W-:Y:S01]  /*09e0*/  IABS R33, R32 ;  /* 0x0000002000217213 */ /* 0x000fe20000000000 */
[----:B------:R-:W-:Y:S01]  /*09f0*/  CS2R R134, SRZ ;  /* 0x0000000000867805 */ /* 0x000fe2000001ff00 */
[----:B------:R-:W1:Y:S01]  /*0a00*/  F2I.FTZ.U32.TRUNC.NTZ R5, R5 ;  /* 0x0000000500057305 */ /* 0x000e62000021f000 */
[C---:B------:R-:W-:Y:S01]  /*0a10*/  IADD3 R30, R3.reuse, 0x2c, RZ ;  /* 0x0000002c031e7810 */ /* 0x040fe20007ffe0ff */
[----:B------:R-:W-:Y:S01]  /*0a20*/  CS2R R60, SRZ ;  /* 0x00000000003c7805 */ /* 0x000fe2000001ff00 */
[C---:B------:R-:W-:Y:S01]  /*0a30*/  IADD3 R34, R3.reuse, 0x24, RZ ;  /* 0x0000002403227810 */ /* 0x040fe20007ffe0ff */
[----:B------:R-:W-:Y:S01]  /*0a40*/  CS2R R62, SRZ ;  /* 0x00000000003e7805 */ /* 0x000fe2000001ff00 */
[C---:B------:R-:W-:Y:S01]  /*0a50*/  IADD3 R36, R3.reuse, 0x20, RZ ;  /* 0x0000002003247810 */ /* 0x040fe20007ffe0ff */
        /* <DEDUP_REMOVED lines=8> */
[----:B------:R-:W-:Y:S01]  /*0ae0*/  CS2R R164, SRZ ;  /* 0x0000000000a47805 */ /* 0x000fe2000001ff00 */
[----:B------:R-:W-:Y:S01]  /*0af0*/  IABS R37, R38 ;  /* 0x0000002600257213 */ /* 0x000fe20000000000 */
[--C-:B-1----:R-:W-:Y:S01]  /*0b00*/  IMAD.MOV R11, RZ, RZ, -R5.reuse ;  /* 0x000000ffff0b7224 */ /* 0x102fe200078e0a05 */
[C---:B------:R-:W-:Y:S01]  /*0b10*/  IADD3 R40, R3.reuse, 0x18, RZ ;  /* 0x0000001803287810 */ /* 0x040fe20007ffe0ff */
[----:B------:R-:W-:Y:S01]  /*0b20*/  CS2R R166, SRZ ;  /* 0x0000000000a67805 */ /* 0x000fe2000001ff00 */
[----:B------:R-:W-:Y:S01]  /*0b30*/  IADD3 R42, R3, 0x14, RZ ;  /* 0x00000014032a7810 */ /* 0x000fe20007ffe0ff */
[----:B------:R-:W-:Y:S01]  /*0b40*/  IMAD R11, R11, R2, RZ ;  /* 0x000000020b0b7224 */ /* 0x000fe200078e02ff */
[----:B------:R-:W-:Y:S01]  /*0b50*/  IABS R39, R40 ;  /* 0x0000002800277213 */ /* 0x000fe20000000000 */
[----:B------:R-:W-:Y:S01]  /*0b60*/  CS2R R128, SRZ ;  /* 0x0000000000807805 */ /* 0x000fe2000001ff00 */
[----:B------:R-:W-:Y:S01]  /*0b70*/  IABS R41, R42 ;  /* 0x0000002a00297213 */ /* 0x000fe20000000000 */
[----:B------:R-:W-:Y:S01]  /*0b80*/  IMAD.HI.U32 R4, R5, R11, R4 ;  /* 0x0000000b05047227 */ /* 0x000fe200078e0004 */
[C---:B------:R-:W-:Y:S01]  /*0b90*/  IADD3 R50, R3.reuse, 0x4, RZ ;  /* 0x0000000403327810 */ /* 0x040fe20007ffe0ff */
[----:B------:R-:W-:Y:S01]  /*0ba0*/  CS2R R130, SRZ ;  /* 0x0000000000827805 */ /* 0x000fe2000001ff00 */
[C---:B------:R-:W-:Y:S01]  /*0bb0*/  IADD3 R46, R3.reuse, 0xc, RZ ;  /* 0x0000000c032e7810 */ /* 0x040fe20007ffe0ff */
[----:B------:R-:W-:Y:S01]  /*0bc0*/  IMAD.MOV.U32 R11, RZ, RZ, R10 ;  /* 0x000000ffff0b7224 */ /* 0x000fe200078e000a */
[----:B------:R-:W-:Y:S01]  /*0bd0*/  IABS R49, R50 ;  /* 0x0000003200317213 */ /* 0x000fe20000000000 */
[C---:B------:R-:W-:Y:S01]  /*0be0*/  IMAD.HI.U32 R8, R4.reuse, R59, RZ ;  /* 0x0000003b04087227 */ /* 0x040fe200078e00ff */
[----:B------:R-:W-:Y:S01]  /*0bf0*/  IABS R45, R46 ;  /* 0x0000002e002d7213 */ /* 0x000fe20000000000 */
[----:B------:R-:W-:Y:S01]  /*0c00*/  CS2R R124, SRZ ;  /* 0x00000000007c7805 */ /* 0x000fe2000001ff00 */
[----:B------:R-:W-:Y:S01]  /*0c10*/  IADD3 R48, R3, 0x8, RZ ;  /* 0x0000000803307810 */ /* 0x000fe20007ffe0ff */
[----:B------:R-:W-:Y:S01]  /*0c20*/  IMAD.MOV R8, RZ, RZ, -R8 ;  /* 0x000000ffff087224 */ /* 0x000fe200078e0a08 */
[----:B------:R-:W-:Y:S01]  /*0c30*/  IABS R51, R3 ;  /* 0x0000000300337213 */ /* 0x000fe20000000000 */
[----:B------:R-:W-:Y:S01]  /*0c40*/  IMAD.HI.U32 R5, R4, R11, RZ ;  /* 0x0000000b04057227 */ /* 0x000fe200078e00ff */
[----:B------:R-:W-:Y:S01]  /*0c50*/  IABS R47, R48 ;  /* 0x00000030002f7213 */ /* 0x000fe20000000000 */
[----:B------:R-:W-:Y:S01]  /*0c60*/  CS2R R126, SRZ ;  /* 0x00000000007e7805 */ /* 0x000fe2000001ff00 */
[----:B------:R-:W-:Y:S01]  /*0c70*/  LOP3.LUT R251, RZ, c[0x0][0x17c], RZ, 0x33, !PT ;  /* 0x00005f00fffb7a12 */ /* 0x000fe200078e33ff */
[----:B------:R-:W-:Y:S01]  /*0c80*/  IMAD R59, R2, R8, R59 ;  /* 0x00000008023b7224 */ /* 0x000fe200078e023b */
[C---:B------:R-:W-:Y:S01]  /*0c90*/  LOP3.LUT R100, R187.reuse, 0x1a, RZ, 0xfc, !PT ;  /* 0x0000001abb647812 */ /* 0x040fe200078efcff */
[----:B------:R-:W-:Y:S01]  /*0ca0*/  IMAD.MOV R5, RZ, RZ, -R5 ;  /* 0x000000ffff057224 */ /* 0x000fe200078e0a05 */
[C---:B------:R-:W-:Y:S01]  /*0cb0*/  LOP3.LUT R101, R187.reuse, 0x1c, RZ, 0xfc, !PT ;  /* 0x0000001cbb657812 */ /* 0x040fe200078efcff */
[----:B------:R-:W-:Y:S01]  /*0cc0*/  IMAD.HI.U32 R8, R4, R191, RZ ;  /* 0x000000bf04087227 */ /* 0x000fe200078e00ff */
[C---:B------:R-:W-:Y:S01]  /*0cd0*/  ISETP.GT.U32.AND P1, PT, R2.reuse, R59, PT ;  /* 0x0000003b0200720c */ /* 0x040fe20003f24070 */
[----:B------:R-:W-:Y:S01]  /*0ce0*/  CS2R R120, SRZ ;  /* 0x0000000000787805 */ /* 0x000fe2000001ff00 */
[C---:B------:R-:W-:Y:S01]  /*0cf0*/  LOP3.LUT R102, R187.reuse, 0x1e, RZ, 0xfc, !PT ;  /* 0x0000001ebb667812 */ /* 0x040fe200078efcff */
[----:B------:R-:W-:Y:S01]  /*0d00*/  IMAD R188, R2, R5, R11 ;  /* 0x0000000502bc7224 */ /* 0x000fe200078e020b */
[----:B------:R-:W-:Y:S01]  /*0d10*/  IABS R11, R14 ;  /* 0x0000000e000b7213 */ /* 0x000fe20000000000 */
[----:B------:R-:W-:Y:S01]  /*0d20*/  IMAD.HI.U32 R5, R4, R189, RZ ;  /* 0x000000bd04057227 */ /* 0x000fe200078e00ff */
[C---:B------:R-:W-:Y:S01]  /*0d30*/  LOP3.LUT R97, R187.reuse, 0x14, RZ, 0xfc, !PT ;  /* 0x00000014bb617812 */ /* 0x040fe200078efcff */
[----:B------:R-:W-:Y:S01]  /*0d40*/  CS2R R122, SRZ ;  /* 0x00000000007a7805 */ /* 0x000fe2000001ff00 */
[----:B------:R-:W-:Y:S01]  /*0d50*/  ISETP.GT.U32.AND P0, PT, R2, R188, PT ;  /* 0x000000bc0200720c */ /* 0x000fe20003f04070 */
[----:B------:R-:W-:Y:S01]  /*0d60*/  IMAD.MOV R5, RZ, RZ, -R5 ;  /* 0x000000ffff057224 */ /* 0x000fe200078e0a05 */
[C---:B------:R-:W-:Y:S01]  /*0d70*/  LOP3.LUT R98, R187.reuse, 0x16, RZ, 0xfc, !PT ;  /* 0x00000016bb627812 */ /* 0x040fe200078efcff */
[----:B------:R-:W-:Y:S01]  /*0d80*/  IMAD.HI.U32 R10, R4, R11, RZ ;  /* 0x0000000b040a7227 */ /* 0x000fe200078e00ff */
[C---:B------:R-:W-:Y:S01]  /*0d90*/  LOP3.LUT R99, R187.reuse, 0x18, RZ, 0xfc, !PT ;  /* 0x00000018bb637812 */ /* 0x040fe200078efcff */
[----:B------:R-:W-:Y:S01]  /*0da0*/  CS2R R88, SRZ ;  /* 0x0000000000587805 */ /* 0x000fe2000001ff00 */
[----:B------:R-:W-:Y:S01]  /*0db0*/  LOP3.LUT R94, R187, 0xe, RZ, 0xfc, !PT ;  /* 0x0000000ebb5e7812 */ /* 0x000fe200078efcff */
[----:B------:R-:W-:Y:S01]  /*0dc0*/  @!P1 IMAD.IADD R59, R59, 0x1, -R2 ;  /* 0x000000013b3b9824 */ /* 0x000fe200078e0a02 */
[----:B------:R-:W-:Y:S01]  /*0dd0*/  ISETP.GE.AND P1, PT, R12, RZ, PT ;  /* 0x000000ff0c00720c */ /* 0x000fe20003f26270 */
[----:B------:R-:W-:Y:S01]  /*0de0*/  IMAD.MOV R8, RZ, RZ, -R8 ;  /* 0x000000ffff087224 */ /* 0x000fe200078e0a08 */
[C---:B------:R-:W-:Y:S01]  /*0df0*/  IADD3 R12, R3.reuse, 0xdc, RZ ;  /* 0x000000dc030c7810 */ /* 0x040fe20007ffe0ff */
[C---:B------:R-:W-:Y:S01]  /*0e00*/  IMAD R189, R2.reuse, R5, R189 ;  /* 0x0000000502bd7224 */ /* 0x040fe200078e02bd */
[C---:B------:R-:W-:Y:S01]  /*0e10*/  ISETP.GT.U32.AND P6, PT, R2.reuse, R59, PT ;  /* 0x0000003b0200720c */ /* 0x040fe20003fc4070 */
[----:B------:R-:W-:Y:S01]  /*0e20*/  IMAD.MOV R10, RZ, RZ, -R10 ;  /* 0x000000ffff0a7224 */ /* 0x000fe200078e0a0a */
[----:B------:R-:W-:Y:S01]  /*0e30*/  IABS R195, R12 ;  /* 0x0000000c00c37213 */ /* 0x000fe20000000000 */
[C---:B------:R-:W-:Y:S01]  /*0e40*/  IMAD R191, R2.reuse, R8, R191 ;  /* 0x0000000802bf7224 */ /* 0x040fe200078e02bf */
[C---:B------:R-:W-:Y:S01]  /*0e50*/  ISETP.GT.U32.AND P3, PT, R2.reuse, R189, PT ;  /* 0x000000bd0200720c */ /* 0x040fe20003f64070 */
[----:B------:R-:W-:Y:S01]  /*0e60*/  IMAD R58, R2, R10, R11 ;  /* 0x0000000a023a7224 */ /* 0x000fe200078e020b */
[----:B------:R-:W-:Y:S01]  /*0e70*/  IADD3 R8, R3, 0xe8, RZ ;  /* 0x000000e803087810 */ /* 0x000fe20007ffe0ff */
[--C-:B------:R-:W-:Y:S01]  /*0e80*/  @!P0 IMAD.IADD R188, R188, 0x1, -R2.reuse ;  /* 0x00000001bcbc8824 */ /* 0x100fe200078e0a02 */
[C---:B------:R-:W-:Y:S01]  /*0e90*/  ISETP.GT.U32.AND P2, PT, R2.reuse, R191, PT ;  /* 0x000000bf0200720c */ /* 0x040fe20003f44070 */
[----:B------:R-:W-:Y:S01]  /*0ea0*/  CS2R R90, SRZ ;  /* 0x00000000005a7805 */ /* 0x000fe2000001ff00 */
[----:B------:R-:W-:Y:S01]  /*0eb0*/  ISETP.GE.AND P0, PT, R7, RZ, PT ;  /* 0x000000ff0700720c */ /* 0x000fe20003f06270 */
[----:B------:R-:W-:Y:S01]  /*0ec0*/  CS2R R180, SRZ ;  /* 0x0000000000b47805 */ /* 0x000fe2000001ff00 */
[----:B------:R-:W-:Y:S01]  /*0ed0*/  IABS R7, R8 ;  /* 0x0000000800077213 */ /* 0x000fe20000000000 */
[--C-:B------:R-:W-:Y:S01]  /*0ee0*/  @!P6 IMAD.IADD R59, R59, 0x1, -R2.reuse ;  /* 0x000000013b3be824 */ /* 0x100fe200078e0a02 */
[C---:B------:R-:W-:Y:S01]  /*0ef0*/  ISETP.GT.U32.AND P6, PT, R2.reuse, R58, PT ;  /* 0x0000003a0200720c */ /* 0x040fe20003fc4070 */
[----:B------:R-:W-:Y:S01]  /*0f00*/  CS2R R182, SRZ ;  /* 0x0000000000b67805 */ /* 0x000fe2000001ff00 */
[----:B------:R-:W-:Y:S01]  /*0f10*/  IADD3 R10, R3, 0xe4, RZ ;  /* 0x000000e4030a7810 */ /* 0x000fe20007ffe0ff */
[--C-:B------:R-:W-:Y:S01]  /*0f20*/  @!P3 IMAD.IADD R189, R189, 0x1, -R2.reuse ;  /* 0x00000001bdbdb824 */ /* 0x100fe200078e0a02 */
[----:B------:R-:W-:Y:S01]  /*0f30*/  ISETP.GT.U32.AND P5, PT, R2, R188, PT ;  /* 0x000000bc0200720c */ /* 0x000fe20003fa4070 */
[----:B------:R-:W-:Y:S01]  /*0f40*/  IMAD.HI.U32 R5, R4, R7, RZ ;  /* 0x0000000704057227 */ /* 0x000fe200078e00ff */
[----:B------:R-:W-:Y:S01]  /*0f50*/  IABS R9, R10 ;  /* 0x0000000a00097213 */ /* 0x000fe20000000000 */
[----:B------:R-:W-:Y:S01]  /*0f60*/  CS2R R72, SRZ ;  /* 0x0000000000487805 */ /* 0x000fe2000001ff00 */
[----:B------:R-:W-:Y:S01]  /*0f70*/  IADD3 R11, R3, 0xe0, RZ ;  /* 0x000000e0030b7810 */ /* 0x000fe20007ffe0ff */
[--C-:B------:R-:W-:Y:S01]  /*0f80*/  @!P2 IMAD.IADD R191, R191, 0x1, -R2.reuse ;  /* 0x00000001bfbfa824 */ /* 0x100fe200078e0a02 */
[----:B------:R-:W-:Y:S01]  /*0f90*/  ISETP.GT.U32.AND P2, PT, R2, R189, PT ;  /* 0x000000bd0200720c */ /* 0x000fe20003f44070 */
[----:B------:R-:W-:Y:S01]  /*0fa0*/  IMAD.MOV R192, RZ, RZ, -R5 ;  /* 0x000000ffffc07224 */ /* 0x000fe200078e0a05 */
[----:B------:R-:W-:Y:S01]  /*0fb0*/  IABS R57, R11 ;  /* 0x0000000b00397213 */ /* 0x000fe20000000000 */
[--C-:B------:R-:W-:Y:S01]  /*0fc0*/  @!P6 IMAD.IADD R58, R58, 0x1, -R2.reuse ;  /* 0x000000013a3ae824 */ /* 0x100fe200078e0a02 */
[----:B------:R-:W-:Y:S01]  /*0fd0*/  ISETP.GT.U32.AND P6, PT, R2, R191, PT ;  /* 0x000000bf0200720c */ /* 0x000fe20003fc4070 */
[----:B------:R-:W-:Y:S01]  /*0fe0*/  IMAD.HI.U32 R5, R4, R9, RZ ;  /* 0x0000000904057227 */ /* 0x000fe200078e00ff */
[----:B------:R-:W-:Y:S01]  /*0ff0*/  ISETP.GE.AND P3, PT, R14, RZ, PT ;  /* 0x000000ff0e00720c */ /* 0x000fe20003f66270 */
[----:B------:R-:W-:Y:S01]  /*1000*/  CS2R R74, SRZ ;  /* 0x00000000004a7805 */ /* 0x000fe2000001ff00 */
[----:B------:R-:W-:Y:S01]  /*1010*/  IADD3 R14, R3, 0xbc, RZ ;  /* 0x000000bc030e7810 */ /* 0x000fe20007ffe0ff */
[C---:B------:R-:W-:Y:S01]  /*1020*/  IMAD R192, R2.reuse, R192, R7 ;  /* 0x000000c002c07224 */ /* 0x040fe200078e0207 */
[C---:B------:R-:W-:Y:S01]  /*1030*/  LOP3.LUT R95, R187.reuse, 0x10, RZ, 0xfc, !PT ;  /* 0x00000010bb5f7812 */ /* 0x040fe200078efcff */
[----:B------:R-:W-:Y:S01]  /*1040*/  IMAD.MOV R5, RZ, RZ, -R5 ;  /* 0x000000ffff057224 */ /* 0x000fe200078e0a05 */
[----:B------:R-:W-:Y:S01]  /*1050*/  LOP3.LUT R96, R187, 0x12, RZ, 0xfc, !PT ;  /* 0x00000012bb607812 */ /* 0x000fe200078efcff */
[--C-:B------:R-:W-:Y:S01]  /*1060*/  @!P2 IMAD.IADD R189, R189, 0x1, -R2.reuse ;  /* 0x00000001bdbda824 */ /* 0x100fe200078e0a02 */
[C---:B------:R-:W-:Y:S01]  /*1070*/  ISETP.GT.U32.AND P2, PT, R2.reuse, R192, PT ;  /* 0x000000c00200720c */ /* 0x040fe20003f44070 */
[----:B------:R-:W-:Y:S01]  /*1080*/  IMAD R194, R2, R5, R9 ;  /* 0x0000000502c27224 */ /* 0x000fe200078e0209 */
[----:B------:R-:W-:Y:S01]  /*1090*/  IADD3 R9, R3, 0xd8, RZ ;  /* 0x000000d803097810 */ /* 0x000fe20007ffe0ff */
[--C-:B------:R-:W-:Y:S01]  /*10a0*/  @!P6 IMAD.IADD R191, R191, 0x1, -R2.reuse ;  /* 0x00000001bfbfe824 */ /* 0x100fe200078e0a02 */
[----:B------:R-:W-:Y:S01]  /*10b0*/  LOP3.LUT R87, R187, 0x8, RZ, 0xfc, !PT ;  /* 0x00000008bb577812 */ /* 0x000fe200078efcff */
[----:B------:R-:W-:Y:S01]  /*10c0*/  IMAD.HI.U32 R5, R4, R57, RZ ;  /* 0x0000003904057227 */ /* 0x000fe200078e00ff */
[----:B------:R-:W-:Y:S01]  /*10d0*/  ISETP.GT.U32.AND P6, PT, R2, R194, PT ;  /* 0x000000c20200720c */ /* 0x000fe20003fc4070 */
[----:B------:R-:W-:Y:S01]  /*10e0*/  CS2R R76, SRZ ;  /* 0x00000000004c7805 */ /* 0x000fe2000001ff00 */
[----:B------:R-:W-:Y:S01]  /*10f0*/  IABS R197, R9 ;  /* 0x0000000900c57213 */ /* 0x000fe20000000000 */
[--C-:B------:R-:W-:Y:S01]  /*1100*/  @!P5 IMAD.IADD R188, R188, 0x1, -R2.reuse ;  /* 0x00000001bcbcd824 */ /* 0x100fe200078e0a02 */
[----:B------:R-:W-:Y:S01]  /*1110*/  ISETP.GE.AND P5, PT, R13, RZ, PT ;  /* 0x000000ff0d00720c */ /* 0x000fe20003fa6270 */
[----:B------:R-:W-:Y:S01]  /*1120*/  IMAD.MOV R7, RZ, RZ, -R5 ;  /* 0x000000ffff077224 */ /* 0x000fe200078e0a05 */
[C---:B------:R-:W-:Y:S01]  /*1130*/  IADD3 R13, R3.reuse, 0xc0, RZ ;  /* 0x000000c0030d7810 */ /* 0x040fe20007ffe0ff */
[--C-:B------:R-:W-:Y:S01]  /*1140*/  @!P2 IMAD.IADD R192, R192, 0x1, -R2.reuse ;  /* 0x00000001c0c0a824 */ /* 0x100fe200078e0a02 */
[----:B------:R-:W-:Y:S01]  /*1150*/  ISETP.GE.AND P2, PT, R10, RZ, PT ;  /* 0x000000ff0a00720c */ /* 0x000fe20003f46270 */
[----:B------:R-:W-:Y:S01]  /*1160*/  IMAD.HI.U32 R5, R4, R195, RZ ;  /* 0x000000c304057227 */ /* 0x000fe200078e00ff */
[----:B------:R-:W-:Y:S01]  /*1170*/  IADD3 R10, R3, 0xcc, RZ ;  /* 0x000000cc030a7810 */ /* 0x000fe20007ffe0ff */
[----:B------:R-:W-:Y:S01]  /*1180*/  CS2R R78, SRZ ;  /* 0x00000000004e7805 */ /* 0x000fe2000001ff00 */
[----:B------:R-:W-:Y:S01]  /*1190*/  IABS R203, R13 ;  /* 0x0000000d00cb7213 */ /* 0x000fe20000000000 */
[----:B------:R-:W-:Y:S01]  /*11a0*/  @!P6 IMAD.IADD R194, R194, 0x1, -R2 ;  /* 0x00000001c2c2e824 */ /* 0x000fe200078e0a02 */
[C---:B------:R-:W-:Y:S01]  /*11b0*/  ISETP.GT.U32.AND P6, PT, R2.reuse, R192, PT ;  /* 0x000000c00200720c */ /* 0x040fe20003fc4070 */
[----:B------:R-:W-:Y:S01]  /*11c0*/  @!P0 IMAD.MOV R188, RZ, RZ, -R188 ;  /* 0x000000ffffbc8224 */ /* 0x000fe200078e0abc */
[C---:B------:R-:W-:Y:S01]  /*11d0*/  ISETP.GT.U32.AND P0, PT, R2.reuse, R58, PT ;  /* 0x0000003a0200720c */ /* 0x040fe20003f04070 */
[C---:B------:R-:W-:Y:S01]  /*11e0*/  IMAD R57, R2.reuse, R7, R57 ;  /* 0x0000000702397224 */ /* 0x040fe200078e0239 */
[C---:B------:R-:W-:Y:S01]  /*11f0*/  LOP3.LUT R92, R187.reuse, 0xa, RZ, 0xfc, !PT ;  /* 0x0000000abb5c7812 */ /* 0x040fe200078efcff */
[----:B------:R-:W-:Y:S01]  /*1200*/  IMAD.MOV R7, RZ, RZ, -R5 ;  /* 0x000000ffff077224 */ /* 0x000fe200078e0a05 */
[C---:B------:R-:W-:Y:S01]  /*1210*/  LOP3.LUT R93, R187.reuse, 0xc, RZ, 0xfc, !PT ;  /* 0x0000000cbb5d7812 */ /* 0x040fe200078efcff */
[----:B------:R-:W-:Y:S01]  /*1220*/  @!P1 IMAD.MOV R189, RZ, RZ, -R189 ;  /* 0x000000ffffbd9224 */ /* 0x000fe200078e0abd */
[C---:B------:R-:W-:Y:S01]  /*1230*/  ISETP.GT.U32.AND P1, PT, R2.reuse, R57, PT ;  /* 0x000000390200720c */ /* 0x040fe20003f24070 */
[C---:B------:R-:W-:Y:S01]  /*1240*/  IMAD R195, R2.reuse, R7, R195 ;  /* 0x0000000702c37224 */ /* 0x040fe200078e02c3 */
[----:B------:R-:W-:Y:S01]  /*1250*/  LOP3.LUT R84, R187, 0x2, RZ, 0xfc, !PT ;  /* 0x00000002bb547812 */ /* 0x000fe200078efcff */
[----:B------:R-:W-:Y:S01]  /*1260*/  @!P4 IMAD.MOV R59, RZ, RZ, -R59 ;  /* 0x000000ffff3bc224 */ /* 0x000fe200078e0a3b */
[----:B------:R-:W-:Y:S01]  /*1270*/  ISETP.GT.U32.AND P4, PT, R2, R194, PT ;  /* 0x000000c20200720c */ /* 0x000fe20003f84070 */
[--C-:B------:R-:W-:Y:S01]  /*1280*/  @!P6 IMAD.IADD R192, R192, 0x1, -R2.reuse ;  /* 0x00000001c0c0e824 */ /* 0x100fe200078e0a02 */
[----:B------:R-:W-:Y:S01]  /*1290*/  ISETP.GT.U32.AND P6, PT, R2, R195, PT ;  /* 0x000000c30200720c */ /* 0x000fe20003fc4070 */
[--C-:B------:R-:W-:Y:S01]  /*12a0*/  @!P0 IMAD.IADD R58, R58, 0x1, -R2.reuse ;  /* 0x000000013a3a8824 */ /* 0x100fe200078e0a02 */
[----:B------:R-:W-:Y:S01]  /*12b0*/  ISETP.GE.AND P0, PT, R8, RZ, PT ;  /* 0x000000ff0800720c */ /* 0x000fe20003f06270 */
[----:B------:R-:W-:Y:S01]  /*12c0*/  IMAD.HI.U32 R5, R4, R197, RZ ;  /* 0x000000c504057227 */ /* 0x000fe200078e00ff */
[----:B------:R-:W-:Y:S01]  /*12d0*/  IADD3 R8, R3, 0xd4, RZ ;  /* 0x000000d403087810 */ /* 0x000fe20007ffe0ff */
[----:B------:R-:W-:Y:S01]  /*12e0*/  CS2R R80, SRZ ;  /* 0x0000000000507805 */ /* 0x000fe2000001ff00 */
[----:B------:R-:W-:Y:S01]  /*12f0*/  LOP3.LUT R85, R187, 0x4, RZ, 0xfc, !PT ;  /* 0x00000004bb557812 */ /* 0x000fe200078efcff */
[--C-:B------:R-:W-:Y:S01]  /*1300*/  @!P1 IMAD.IADD R57, R57, 0x1, -R2.reuse ;  /* 0x0000000139399824 */ /* 0x100fe200078e0a02 */
[----:B------:R-:W-:Y:S01]  /*1310*/  IABS R7, R8 ;  /* 0x0000000800077213 */ /* 0x000fe20000000000 */
[----:B------:R-:W-:Y:S01]  /*1320*/  IMAD.MOV R5, RZ, RZ, -R5 ;  /* 0x000000ffff057224 */ /* 0x000fe200078e0a05 */
[----:B------:R-:W-:Y:S01]  /*1330*/  ISETP.GE.AND P1, PT, R8, RZ, PT ;  /* 0x000000ff0800720c */ /* 0x000fe20003f26270 */
[--C-:B------:R-:W-:Y:S01]  /*1340*/  @!P4 IMAD.IADD R194, R194, 0x1, -R2.reuse ;  /* 0x00000001c2c2c824 */ /* 0x100fe200078e0a02 */
[----:B------:R-:W-:Y:S01]  /*1350*/  IADD3 R8, R3, 0xd0, RZ ;  /* 0x000000d003087810 */ /* 0x000fe20007ffe0ff */
[----:B------:R-:W-:Y:S01]  /*1360*/  @!P6 IMAD.IADD R195, R195, 0x1, -R2 ;  /* 0x00000001c3c3e824 */ /* 0x000fe200078e0a02 */
[C---:B------:R-:W-:Y:S01]  /*1370*/  ISETP.GT.U32.AND P6, PT, R2.reuse, R57, PT ;  /* 0x000000390200720c */ /* 0x040fe20003fc4070 */
[----:B------:R-:W-:Y:S01]  /*1380*/  IMAD R197, R2, R5, R197 ;  /* 0x0000000502c57224 */ /* 0x000fe200078e02c5 */
[----:B------:R-:W-:Y:S01]  /*1390*/  ISETP.GE.AND P4, PT, R9, RZ, PT ;  /* 0x000000ff0900720c */ /* 0x000fe20003f86270 */
[----:B------:R-:W-:Y:S01]  /*13a0*/  IMAD.HI.U32 R5, R4, R7, RZ ;  /* 0x0000000704057227 */ /* 0x000fe200078e00ff */
[----:B------:R-:W-:Y:S01]  /*13b0*/  IABS R9, R8 ;  /* 0x0000000800097213 */ /* 0x000fe20000000000 */
[----:B------:R-:W-:Y:S01]  /*13c0*/  CS2R R82, SRZ ;  /* 0x0000000000527805 */ /* 0x000fe2000001ff00 */
[----:B------:R-:W-:Y:S01]  /*13d0*/  LOP3.LUT R86, R187, 0x6, RZ, 0xfc, !PT ;  /* 0x00000006bb567812 */ /* 0x000fe200078efcff */
[----:B------:R-:W-:Y:S01]  /*13e0*/  IMAD.MOV R5, RZ, RZ, -R5 ;  /* 0x000000ffff057224 */ /* 0x000fe200078e0a05 */
[----:B------:R-:W-:Y:S01]  /*13f0*/  CS2R R168, SRZ ;  /* 0x0000000000a87805 */ /* 0x000fe2000001ff00 */
[----:B------:R-:W-:Y:S01]  /*1400*/  @!P2 IMAD.MOV R194, RZ, RZ, -R194 ;  /* 0x000000ffffc2a224 */ /* 0x000fe200078e0ac2 */
[C---:B------:R-:W-:Y:S01]  /*1410*/  ISETP.GT.U32.AND P2, PT, R2.reuse, R197, PT ;  /* 0x000000c50200720c */ /* 0x040fe20003f44070 */
[C---:B------:R-:W-:Y:S01]  /*1420*/  IMAD R56, R2.reuse, R5, R7 ;  /* 0x0000000502387224 */ /* 0x040fe200078e0207 */
[----:B------:R-:W-:Y:S01]  /*1430*/  CS2R R170, SRZ ;  /* 0x0000000000aa7805 */ /* 0x000fe2000001ff00 */
[----:B------:R-:W-:Y:S01]  /*1440*/  @!P6 IMAD.IADD R57, R57, 0x1, -R2 ;  /* 0x000000013939e824 */ /* 0x000fe200078e0a02 */
[----:B------:R-:W-:Y:S01]  /*1450*/  CS2R R172, SRZ ;  /* 0x0000000000ac7805 */ /* 0x000fe2000001ff00 */
[----:B------:R-:W-:Y:S01]  /*1460*/  @!P0 IMAD.MOV R192, RZ, RZ, -R192 ;  /* 0x000000ffffc08224 */ /* 0x000fe200078e0ac0 */
[C---:B------:R-:W-:Y:S01]  /*1470*/  ISETP.GT.U32.AND P6, PT, R2.reuse, R56, PT ;  /* 0x000000380200720c */ /* 0x040fe20003fc4070 */
[----:B------:R-:W-:Y:S01]  /*1480*/  @!P5 IMAD.MOV R191, RZ, RZ, -R191 ;  /* 0x000000ffffbfd224 */ /* 0x000fe200078e0abf */
[----:B------:R-:W-:Y:S01]  /*1490*/  ISETP.GT.U32.AND P0, PT, R2, R195, PT ;  /* 0x000000c30200720c */ /* 0x000fe20003f04070 */
[----:B------:R-:W-:Y:S01]  /*14a0*/  @!P3 IMAD.MOV R58, RZ, RZ, -R58 ;  /* 0x000000ffff3ab224 */ /* 0x000fe200078e0a3a */
[----:B------:R-:W-:Y:S01]  /*14b0*/  ISETP.GE.AND P5, PT, R11, RZ, PT ;  /* 0x000000ff0b00720c */ /* 0x000fe20003fa6270 */
[----:B------:R-:W-:Y:S01]  /*14c0*/  IMAD.HI.U32 R5, R4, R9, RZ ;  /* 0x0000000904057227 */ /* 0x000fe200078e00ff */
[----:B------:R-:W-:Y:S01]  /*14d0*/  ISETP.GE.AND P3, PT, R12, RZ, PT ;  /* 0x000000ff0c00720c */ /* 0x000fe20003f66270 */
[----:B------:R-:W-:Y:S01]  /*14e0*/  CS2R R174, SRZ ;  /* 0x0000000000ae7805 */ /* 0x000fe2000001ff00 */
[----:B------:R-:W-:Y:S01]  /*14f0*/  IABS R11, R10 ;  /* 0x0000000a000b7213 */ /* 0x000fe20000000000 */
[--C-:B------:R-:W-:Y:S01]  /*1500*/  @!P2 IMAD.IADD R197, R197, 0x1, -R2.reuse ;  /* 0x00000001c5c5a824 */ /* 0x100fe200078e0a02 */
[C---:B------:R-:W-:Y:S01]  /*1510*/  IADD3 R12, R3.reuse, 0xc8, RZ ;  /* 0x000000c8030c7810 */ /* 0x040fe20007ffe0ff */
[----:B------:R-:W-:Y:S01]  /*1520*/  IMAD.MOV R198, RZ, RZ, -R5 ;  /* 0x000000ffffc67224 */ /* 0x000fe200078e0a05 */
[----:B------:R-:W-:Y:S01]  /*1530*/  ISETP.GE.AND P2, PT, R10, RZ, PT ;  /* 0x000000ff0a00720c */ /* 0x000fe20003f46270 */
[--C-:B------:R-:W-:Y:S01]  /*1540*/  @!P6 IMAD.IADD R56, R56, 0x1, -R2.reuse ;  /* 0x000000013838e824 */ /* 0x100fe200078e0a02 */
[----:B------:R-:W-:Y:S01]  /*1550*/  ISETP.GT.U32.AND P6, PT, R2, R197, PT ;  /* 0x000000c50200720c */ /* 0x000fe20003fc4070 */
[----:B------:R-:W-:Y:S01]  /*1560*/  IMAD.HI.U32 R7, R4, R11, RZ ;  /* 0x0000000b04077227 */ /* 0x000fe200078e00ff */
[----:B------:R-:W-:Y:S01]  /*1570*/  IABS R23, R12 ;  /* 0x0000000c00177213 */ /* 0x000fe20000000000 */
[----:B------:R-:W-:Y:S01]  /*1580*/  CS2R R116, SRZ ;  /* 0x0000000000747805 */ /* 0x000fe2000001ff00 */
[----:B------:R-:W-:Y:S01]  /*1590*/  IADD3 R10, R3, 0xc4, RZ ;  /* 0x000000c4030a7810 */ /* 0x000fe20007ffe0ff */
[--C-:B------:R-:W-:Y:S01]  /*15a0*/  @!P0 IMAD.IADD R195, R195, 0x1, -R2.reuse ;  /* 0x00000001c3c38824 */ /* 0x100fe200078e0a02 */
[----:B------:R-:W-:Y:S01]  /*15b0*/  ISETP.GE.AND P0, PT, R8, RZ, PT ;  /* 0x000000ff0800720c */ /* 0x000fe20003f06270 */
[----:B------:R-:W-:Y:S01]  /*15c0*/  IMAD.MOV R7, RZ, RZ, -R7 ;  /* 0x000000ffff077224 */ /* 0x000fe200078e0a07 */
[----:B------:R-:W-:Y:S01]  /*15d0*/  IABS R201, R10 ;  /* 0x0000000a00c97213 */ /* 0x000fe20000000000 */
[C---:B------:R-:W-:Y:S01]  /*15e0*/  IMAD R198, R2.reuse, R198, R9 ;  /* 0x000000c602c67224 */ /* 0x040fe200078e0209 */
[----:B------:R-:W-:Y:S01]  /*15f0*/  IABS R9, R14 ;  /* 0x0000000e00097213 */ /* 0x000fe20000000000 */
[C---:B------:R-:W-:Y:S01]  /*1600*/  IMAD R200, R2.reuse, R7, R11 ;  /* 0x0000000702c87224 */ /* 0x040fe200078e020b */
[----:B------:R-:W-:Y:S01]  /*1610*/  IABS R11, R15 ;  /* 0x0000000f000b7213 */ /* 0x000fe20000000000 */
[----:B------:R-:W-:Y:S01]  /*1620*/  @!P3 IMAD.MOV R195, RZ, RZ, -R195 ;  /* 0x000000ffffc3b224 */ /* 0x000fe200078e0ac3 */
[C---:B------:R-:W-:Y:S01]  /*1630*/  ISETP.GT.U32.AND P3, PT, R2.reuse, R198, PT ;  /* 0x000000c60200720c */ /* 0x040fe20003f64070 */
[----:B------:R-:W-:Y:S01]  /*1640*/  @!P6 IMAD.IADD R197, R197, 0x1, -R2 ;  /* 0x00000001c5c5e824 */ /* 0x000fe200078e0a02 */
[----:B------:R-:W-:Y:S01]  /*1650*/  ISETP.GT.U32.AND P6, PT, R2, R200, PT ;  /* 0x000000c80200720c */ /* 0x000fe20003fc4070 */
[----:B------:R-:W-:Y:S01]  /*1660*/  IMAD.HI.U32 R5, R4, R23, RZ ;  /* 0x0000001704057227 */ /* 0x000fe200078e00ff */
[----:B------:R-:W-:Y:S01]  /*1670*/  CS2R R118, SRZ ;  /* 0x0000000000767805 */ /* 0x000fe2000001ff00 */
[----:B------:R-:W-:Y:S01]  /*1680*/  CS2R R68, SRZ ;  /* 0x0000000000447805 */ /* 0x000fe2000001ff00 */
[----:B------:R-:W-:Y:S01]  /*1690*/  ULDC UR4, c[0x0][0x180] ;  /* 0x0000600000047ab9 */ /* 0x000fe20000000800 */
[----:B------:R-:W-:Y:S01]  /*16a0*/  @!P5 IMAD.MOV R57, RZ, RZ, -R57 ;  /* 0x000000ffff39d224 */ /* 0x000fe200078e0a39 */
[----:B------:R-:W-:Y:S01]  /*16b0*/  ISETP.GT.U32.AND P5, PT, R2, R56, PT ;  /* 0x000000380200720c */ /* 0x000fe20003fa4070 */
[----:B------:R-:W-:-:S02]  /*16c0*/  IMAD.MOV R5, RZ, RZ, -R5 ;  /* 0x000000ffff057224 */ /* 0x000fc400078e0a05 */
[----:B------:R-:W-:Y:S02]  /*16d0*/  @!P4 IMAD.MOV R197, RZ, RZ, -R197 ;  /* 0x000000ffffc5c224 */ /* 0x000fe400078e0ac5 */
[--C-:B------:R-:W-:Y:S01]  /*16e0*/  @!P3 IMAD.IADD R198, R198, 0x1, -R2.reuse ;  /* 0x00000001c6c6b824 */ /* 0x100fe200078e0a02 */
[----:B------:R-:W-:Y:S01]  /*16f0*/  ISETP.GE.AND P3, PT, R12, RZ, PT ;  /* 0x000000ff0c00720c */ /* 0x000fe20003f66270 */
[----:B------:R-:W-:Y:S01]  /*1700*/  @!P6 IMAD.IADD R200, R200, 0x1, -R2 ;  /* 0x00000001c8c8e824 */ /* 0x000fe200078e0a02 */
[----:B------:R-:W-:Y:S01]  /*1710*/  IADD3 R12, R3, 0x8c, RZ ;  /* 0x0000008c030c7810 */ /* 0x000fe20007ffe0ff */
[C---:B------:R-:W-:Y:S01]  /*1720*/  IMAD R23, R2.reuse, R5, R23 ;  /* 0x0000000502177224 */ /* 0x040fe200078e0217 */
[----:B------:R-:W-:Y:S01]  /*1730*/  ISETP.GT.U32.AND P6, PT, R2, R198, PT ;  /* 0x000000c60200720c */ /* 0x000fe20003fc4070 */
[----:B------:R-:W-:Y:S01]  /*1740*/  IMAD.HI.U32 R5, R4, R201, RZ ;  /* 0x000000c904057227 */ /* 0x000fe200078e00ff */
[----:B------:R-:W-:-:S03]  /*1750*/  ISETP.GT.U32.AND P4, PT, R2, R200, PT ;  /* 0x000000c80200720c */ /* 0x000fc60003f84070 */
[----:B------:R-:W-:Y:S02]  /*1760*/  IMAD.MOV R5, RZ, RZ, -R5 ;  /* 0x000000ffff057224 */ /* 0x000fe400078e0a05 */
[----:B------:R-:W-:-:S04]  /*1770*/  IMAD.HI.U32 R7, R4, R203, RZ ;  /* 0x000000cb04077227 */ /* 0x000fc800078e00ff */
[--C-:B------:R-:W-:Y:S01]  /*1780*/  @!P5 IMAD.IADD R56, R56, 0x1, -R2.reuse ;  /* 0x000000013838d824 */ /* 0x100fe200078e0a02 */
[C---:B------:R-:W-:Y:S01]  /*1790*/  ISETP.GT.U32.AND P5, PT, R2.reuse, R23, PT ;  /* 0x000000170200720c */ /* 0x040fe20003fa4070 */
[----:B------:R-:W-:Y:S02]  /*17a0*/  IMAD R201, R2, R5, R201 ;  /* 0x0000000502c97224 */ /* 0x000fe400078e02c9 */
[----:B------:R-:W-:Y:S02]  /*17b0*/  IMAD.MOV R8, RZ, RZ, -R7 ;  /* 0x000000ffff087224 */ /* 0x000fe400078e0a07 */
[----:B------:R-:W-:Y:S01]  /*17c0*/  @!P6 IMAD.IADD R198, R198, 0x1, -R2 ;  /* 0x00000001c6c6e824 */ /* 0x000fe200078e0a02 */
[C---:B------:R-:W-:Y:S01]  /*17d0*/  ISETP.GT.U32.AND P6, PT, R2.reuse, R201, PT ;  /* 0x000000c90200720c */ /* 0x040fe20003fc4070 */
[----:B------:R-:W-:Y:S01]  /*17e0*/  IMAD R203, R2, R8, R203 ;  /* 0x0000000802cb7224 */ /* 0x000fe200078e02cb */
[----:B------:R-:W-:Y:S01]  /*17f0*/  IADD3 R8, R3, 0xb4, RZ ;  /* 0x000000b403087810 */ /* 0x000fe20007ffe0ff */
[----:B------:R-:W-:-:S04]  /*1800*/  IMAD.HI.U32 R5, R4, R9, RZ ;  /* 0x0000000904057227 */ /* 0x000fc800078e00ff */
[--C-:B------:R-:W-:Y:S01]  /*1810*/  @!P4 IMAD.IADD R200, R200, 0x1, -R2.reuse ;  /* 0x00000001c8c8c824 */ /* 0x100fe200078e0a02 */
[C---:B------:R-:W-:Y:S01]  /*1820*/  ISETP.GT.U32.AND P4, PT, R2.reuse, R203, PT ;  /* 0x000000cb0200720c */ /* 0x040fe20003f84070 */
[----:B------:R-:W-:Y:S02]  /*1830*/  IMAD.MOV R5, RZ, RZ, -R5 ;  /* 0x000000ffff057224 */ /* 0x000fe400078e0a05 */
[----:B------:R-:W-:Y:S02]  /*1840*/  @!P5 IMAD.IADD R23, R23, 0x1, -R2 ;  /* 0x000000011717d824 */ /* 0x000fe400078e0a02 */
[----:B------:R-:W-:Y:S01]  /*1850*/  IMAD R22, R2, R5, R9 ;  /* 0x0000000502167224 */ /* 0x000fe200078e0209 */
[----:B------:R-:W-:Y:S01]  /*1860*/  IABS R9, R8 ;  /* 0x0000000800097213 */ /* 0x000fe20000000000 */
[----:B------:R-:W-:Y:S01]  /*1870*/  IMAD.HI.U32 R7, R4, R11, RZ ;  /* 0x0000000b04077227 */ /* 0x000fe200078e00ff */
[----:B------:R-:W-:-:S03]  /*1880*/  ISETP.GT.U32.AND P5, PT, R2, R23, PT ;  /* 0x000000170200720c */ /* 0x000fc60003fa4070 */
[----:B------:R-:W-:Y:S01]  /*1890*/  @!P6 IMAD.IADD R201, R201, 0x1, -R2 ;  /* 0x00000001c9c9e824 */ /* 0x000fe200078e0a02 */
[----:B------:R-:W-:Y:S01]  /*18a0*/  ISETP.GT.U32.AND P6, PT, R2, R22, PT ;  /* 0x000000160200720c */ /* 0x000fe20003fc4070 */
[----:B------:R-:W-:Y:S02]  /*18b0*/  IMAD.MOV R7, RZ, RZ, -R7 ;  /* 0x000000ffff077224 */ /* 0x000fe400078e0a07 */
[----:B------:R-:W-:Y:S01]  /*18c0*/  @!P1 IMAD.MOV R56, RZ, RZ, -R56 ;  /* 0x000000ffff389224 */ /* 0x000fe200078e0a38 */
[----:B------:R-:W-:Y:S01]  /*18d0*/  ISETP.GE.AND P1, PT, R10, RZ, PT ;  /* 0x000000ff0a00720c */ /* 0x000fe20003f26270 */
[C---:B------:R-:W-:Y:S01]  /*18e0*/  IMAD R204, R2.reuse, R7, R11 ;  /* 0x0000000702cc7224 */ /* 0x040fe200078e020b */
[----:B------:R-:W-:Y:S01]  /*18f0*/  IADD3 R10, R3, 0xb0, RZ ;  /* 0x000000b0030a7810 */ /* 0x000fe20007ffe0ff */
[----:B------:R-:W-:Y:S01]  /*1900*/  @!P4 IMAD.IADD R203, R203, 0x1, -R2 ;  /* 0x00000001cbcbc824 */ /* 0x000fe200078e0a02 */
[C---:B------:R-:W-:Y:S01]  /*1910*/  ISETP.GT.U32.AND P4, PT, R2.reuse, R201, PT ;  /* 0x000000c90200720c */ /* 0x040fe20003f84070 */
[----:B------:R-:W-:Y:S01]  /*1920*/  @!P2 IMAD.MOV R200, RZ, RZ, -R200 ;  /* 0x000000ffffc8a224 */ /* 0x000fe200078e0ac8 */
[----:B------:R-:W-:Y:S01]  /*1930*/  ISETP.GT.U32.AND P2, PT, R2, R204, PT ;  /* 0x000000cc0200720c */ /* 0x000fe20003f44070 */
[----:B------:R-:W-:Y:S01]  /*1940*/  @!P0 IMAD.MOV R198, RZ, RZ, -R198 ;  /* 0x000000ffffc68224 */ /* 0x000fe200078e0ac6 */
[----:B------:R-:W-:Y:S01]  /*1950*/  IABS R21, R10 ;  /* 0x0000000a00157213 */ /* 0x000fe20000000000 */
[----:B------:R-:W-:Y:S01]  /*1960*/  IMAD.HI.U32 R5, R4, R9, RZ ;  /* 0x0000000904057227 */ /* 0x000fe200078e00ff */
[----:B------:R-:W-:-:S03]  /*1970*/  ISETP.GT.U32.AND P0, PT, R2, R203, PT ;  /* 0x000000cb0200720c */ /* 0x000fc60003f04070 */
[--C-:B------:R-:W-:Y:S01]  /*1980*/  @!P5 IMAD.IADD R23, R23, 0x1, -R2.reuse ;  /* 0x000000011717d824 */ /* 0x100fe200078e0a02 */
[----:B------:R-:W-:Y:S01]  /*1990*/  ISETP.GE.AND P5, PT, R13, RZ, PT ;  /* 0x000000ff0d00720c */ /* 0x000fe20003fa6270 */
[----:B------:R-:W-:Y:S01]  /*19a0*/  @!P6 IMAD.IADD R22, R22, 0x1, -R2 ;  /* 0x000000011616e824 */ /* 0x000fe200078e0a02 */
[----:B------:R-:W-:Y:S01]  /*19b0*/  IADD3 R13, R3, 0x84, RZ ;  /* 0x00000084030d7810 */ /* 0x000fe20007ffe0ff */
[----:B------:R-:W-:Y:S02]  /*19c0*/  IMAD.MOV R5, RZ, RZ, -R5 ;  /* 0x000000ffff057224 */ /* 0x000fe400078e0a05 */
[----:B------:R-:W-:Y:S01]  /*19d0*/  IMAD.HI.U32 R7, R4, R21, RZ ;  /* 0x0000001504077227 */ /* 0x000fe200078e00ff */
[----:B------:R-:W-:-:S03]  /*19e0*/  ISETP.GT.U32.AND P6, PT, R2, R22, PT ;  /* 0x000000160200720c */ /* 0x000fc60003fc4070 */
[--C-:B------:R-:W-:Y:S01]  /*19f0*/  @!P4 IMAD.IADD R201, R201, 0x1, -R2.reuse ;  /* 0x00000001c9c9c824 */ /* 0x100fe200078e0a02 */
[----:B------:R-:W-:Y:S01]  /*1a00*/  ISETP.GE.AND P4, PT, R15, RZ, PT ;  /* 0x000000ff0f00720c */ /* 0x000fe20003f86270 */
[----:B------:R-:W-:Y:S01]  /*1a10*/  IMAD R206, R2, R5, R9 ;  /* 0x0000000502ce7224 */ /* 0x000fe200078e0209 */
[----:B------:R-:W-:Y:S01]  /*1a20*/  IADD3 R5, R3, 0xac, RZ ;  /* 0x000000ac03057810 */ /* 0x000fe20007ffe0ff */
[----:B------:R-:W-:Y:S02]  /*1a30*/  IMAD.MOV R7, RZ, RZ, -R7 ;  /* 0x000000ffff077224 */ /* 0x000fe400078e0a07 */
[----:B------:R-:W-:Y:S01]  /*1a40*/  @!P3 IMAD.MOV R23, RZ, RZ, -R23 ;  /* 0x000000ffff17b224 */ /* 0x000fe200078e0a17 */
[----:B------:R-:W-:Y:S01]  /*1a50*/  ISETP.GE.AND P3, PT, R14, RZ, PT ;  /* 0x000000ff0e00720c */ /* 0x000fe20003f66270 */
[--C-:B------:R-:W-:Y:S01]  /*1a60*/  @!P2 IMAD.IADD R204, R204, 0x1, -R2.reuse ;  /* 0x00000001cccca824 */ /* 0x100fe200078e0a02 */
[----:B------:R-:W-:Y:S01]  /*1a70*/  IABS R207, R5 ;  /* 0x0000000500cf7213 */ /* 0x000fe20000000000 */
[----:B------:R-:W-:Y:S01]  /*1a80*/  @!P1 IMAD.MOV R201, RZ, RZ, -R201 ;  /* 0x000000ffffc99224 */ /* 0x000fe200078e0ac9 */
[C---:B------:R-:W-:Y:S01]  /*1a90*/  ISETP.GT.U32.AND P1, PT, R2.reuse, R206, PT ;  /* 0x000000ce0200720c */ /* 0x040fe20003f24070 */
[--C-:B------:R-:W-:Y:S01]  /*1aa0*/  @!P0 IMAD.IADD R203, R203, 0x1, -R2.reuse ;  /* 0x00000001cbcb8824 */ /* 0x100fe200078e0a02 */
[C---:B------:R-:W-:Y:S01]  /*1ab0*/  ISETP.GT.U32.AND P2, PT, R2.reuse, R204, PT ;  /* 0x000000cc0200720c */ /* 0x040fe20003f44070 */
[----:B------:R-:W-:Y:S01]  /*1ac0*/  IMAD R21, R2, R7, R21 ;  /* 0x0000000702157224 */ /* 0x000fe200078e0215 */
[----:B------:R-:W-:Y:S01]  /*1ad0*/  IADD3 R7, R3, 0xa4, RZ ;  /* 0x000000a403077810 */ /* 0x000fe20007ffe0ff */
[----:B------:R-:W-:Y:S01]  /*1ae0*/  @!P5 IMAD.MOV R203, RZ, RZ, -R203 ;  /* 0x000000ffffcbd224 */ /* 0x000fe200078e0acb */
[----:B------:R-:W-:Y:S01]  /*1af0*/  ISETP.GE.AND P0, PT, R8, RZ, PT ;  /* 0x000000ff0800720c */ /* 0x000fe20003f06270 */
[----:B------:R-:W-:Y:S01]  /*1b00*/  @!P6 IMAD.IADD R22, R22, 0x1, -R2 ;  /* 0x000000011616e824 */ /* 0x000fe200078e0a02 */
[----:B------:R-:W-:Y:S01]  /*1b10*/  ISETP.GT.U32.AND P5, PT, R2, R21, PT ;  /* 0x000000150200720c */ /* 0x000fe20003fa4070 */
[----:B------:R-:W-:Y:S01]  /*1b20*/  IMAD.SHL.U32 R184, R184, 0x20, RZ ;  /* 0x00000020b8b87824 */ /* 0x000fe200078e00ff */
[----:B------:R-:W-:Y:S01]  /*1b30*/  ISETP.GE.AND P6, PT, R10, RZ, PT ;  /* 0x000000ff0a00720c */ /* 0x000fe20003fc6270 */
[----:B------:R-:W-:Y:S01]  /*1b40*/  @!P3 IMAD.MOV R22, RZ, RZ, -R22 ;  /* 0x000000ffff16b224 */ /* 0x000fe200078e0a16 */
[----:B------:R-:W-:Y:S01]  /*1b50*/  ISETP.GE.AND P3, PT, R5, RZ, PT ;  /* 0x000000ff0500720c */ /* 0x000fe20003f66270 */
[--C-:B------:R-:W-:Y:S01]  /*1b60*/  @!P1 IMAD.IADD R206, R206, 0x1, -R2.reuse ;  /* 0x00000001cece9824 */ /* 0x100fe200078e0a02 */
[----:B------:R-:W-:Y:S01]  /*1b70*/  IADD3 R5, R3, 0xa8, RZ ;  /* 0x000000a803057810 */ /* 0x000fe20007ffe0ff */
[----:B------:R-:W-:Y:S01]  /*1b80*/  @!P2 IMAD.IADD R204, R204, 0x1, -R2 ;  /* 0x00000001cccca824 */ /* 0x000fe200078e0a02 */
[----:B------:R-:W-:-:S02]  /*1b90*/  IABS R9, R7 ;  /* 0x0000000700097213 */ /* 0x000fc40000000000 */
[----:B------:R-:W-:Y:S01]  /*1ba0*/  ISETP.GE.AND P2, PT, R5, RZ, PT ;  /* 0x000000ff0500720c */ /* 0x000fe20003f46270 */
[----:B------:R-:W-:Y:S01]  /*1bb0*/  @!P4 IMAD.MOV R204, RZ, RZ, -R204 ;  /* 0x000000ffffccc224 */ /* 0x000fe200078e0acc */
[----:B------:R-:W-:Y:S01]  /*1bc0*/  IABS R209, R5 ;  /* 0x0000000500d17213 */ /* 0x000fe20000000000 */
[----:B------:R-:W-:Y:S01]  /*1bd0*/  @!P5 IMAD.IADD R21, R21, 0x1, -R2 ;  /* 0x000000011515d824 */ /* 0x000fe200078e0a02 */
[----:B------:R-:W-:Y:S01]  /*1be0*/  ISETP.GT.U32.AND P1, PT, R2, R206, PT ;  /* 0x000000ce0200720c */ /* 0x000fe20003f24070 */
[----:B------:R-:W-:Y:S01]  /*1bf0*/  IMAD.HI.U32 R5, R4, R207, RZ ;  /* 0x000000cf04057227 */ /* 0x000fe200078e00ff */
[----:B------:R-:W-:Y:S02]  /*1c00*/  ISETP.GE.AND P4, PT, R7, RZ, PT ;  /* 0x000000ff0700720c */ /* 0x000fe40003f86270 */
[----:B------:R-:W-:Y:S01]  /*1c10*/  ISETP.GT.U32.AND P5, PT, R2, R21, PT ;  /* 0x000000150200720c */ /* 0x000fe20003fa4070 */
[----:B------:R-:W-:Y:S01]  /*1c20*/  IMAD.MOV R5, RZ, RZ, -R5 ;  /* 0x000000ffff057224 */ /* 0x000fe200078e0a05 */
[C---:B------:R-:W-:Y:S01]  /*1c30*/  IADD3 R8, R3.reuse, 0xa0, RZ ;  /* 0x000000a003087810 */ /* 0x040fe20007ffe0ff */
[----:B------:R-:W-:Y:S01]  /*1c40*/  IMAD.HI.U32 R7, R4, R9, RZ ;  /* 0x0000000904077227 */ /* 0x000fe200078e00ff */
[----:B------:R-:W-:-:S02]  /*1c50*/  IADD3 R10, R3, 0x94, RZ ;  /* 0x00000094030a7810 */ /* 0x000fc40007ffe0ff */
[----:B------:R-:W-:Y:S01]  /*1c60*/  IABS R11, R8 ;  /* 0x00000008000b7213 */ /* 0x000fe20000000000 */
[----:B------:R-:W-:Y:S01]  /*1c70*/  IMAD R207, R2, R5, R207 ;  /* 0x0000000502cf7224 */ /* 0x000fe200078e02cf */
[----:B------:R-:W-:Y:S01]  /*1c80*/  IABS R213, R10 ;  /* 0x0000000a00d57213 */ /* 0x000fe20000000000 */
[----:B------:R-:W-:Y:S01]  /*1c90*/  IMAD.HI.U32 R5, R4, R209, RZ ;  /* 0x000000d104057227 */ /* 0x000fe200078e00ff */
[----:B------:R-:W-:-:S03]  /*1ca0*/  IADD3 R14, R3, 0x80, RZ ;  /* 0x00000080030e7810 */ /* 0x000fc60007ffe0ff */
[--C-:B------:R-:W-:Y:S01]  /*1cb0*/  @!P1 IMAD.IADD R206, R206, 0x1, -R2.reuse ;  /* 0x00000001cece9824 */ /* 0x100fe200078e0a02 */
[----:B------:R-:W-:Y:S01]  /*1cc0*/  ISETP.GT.U32.AND P1, PT, R2, R207, PT ;  /* 0x000000cf0200720c */ /* 0x000fe20003f24070 */
[----:B------:R-:W-:Y:S01]  /*1cd0*/  IMAD.MOV R5, RZ, RZ, -R5 ;  /* 0x000000ffff057224 */ /* 0x000fe200078e0a05 */
[----:B------:R-:W-:Y:S01]  /*1ce0*/  IABS R17, R14 ;  /* 0x0000000e00117213 */ /* 0x000fe20000000000 */
[----:B------:R-:W-:Y:S01]  /*1cf0*/  @!P5 IMAD.IADD R21, R21, 0x1, -R2 ;  /* 0x000000011515d824 */ /* 0x000fe200078e0a02 */
[----:B------:R-:W-:Y:S01]  /*1d00*/  ISETP.GE.AND P5, PT, R8, RZ, PT ;  /* 0x000000ff0800720c */ /* 0x000fe20003fa6270 */
[C---:B------:R-:W-:Y:S01]  /*1d10*/  IMAD R209, R2.reuse, R5, R209 ;  /* 0x0000000502d17224 */ /* 0x040fe200078e02d1 */
[----:B------:R-:W-:Y:S01]  /*1d20*/  IADD3 R8, R3, 0x98, RZ ;  /* 0x0000009803087810 */ /* 0x000fe20007ffe0ff */
[----:B------:R-:W-:Y:S02]  /*1d30*/  @!P6 IMAD.MOV R21, RZ, RZ, -R21 ;  /* 0x000000ffff15e224 */ /* 0x000fe400078e0a15 */
[----:B------:R-:W-:Y:S01]  /*1d40*/  IMAD.MOV R7, RZ, RZ, -R7 ;  /* 0x000000ffff077224 */ /* 0x000fe200078e0a07 */
[----:B------:R-:W-:Y:S01]  /*1d50*/  ISETP.GT.U32.AND P6, PT, R2, R209, PT ;  /* 0x000000d10200720c */ /* 0x000fe20003fc4070 */
[----:B------:R-:W-:Y:S01]  /*1d60*/  IMAD.HI.U32 R5, R4, R11, RZ ;  /* 0x0000000b04057227 */ /* 0x000fe200078e00ff */
[----:B------:R-:W-:-:S03]  /*1d70*/  IABS R19, R8 ;  /* 0x0000000800137213 */ /* 0x000fc60000000000 */
[----:B------:R-:W-:Y:S02]  /*1d80*/  @!P1 IMAD.IADD R207, R207, 0x1, -R2 ;  /* 0x00000001cfcf9824 */ /* 0x000fe400078e0a02 */
[C---:B------:R-:W-:Y:S01]  /*1d90*/  IMAD R20, R2.reuse, R7, R9 ;  /* 0x0000000702147224 */ /* 0x040fe200078e0209 */
[----:B------:R-:W-:Y:S01]  /*1da0*/  IADD3 R7, R3, 0x9c, RZ ;  /* 0x0000009c03077810 */ /* 0x000fe20007ffe0ff */
[----:B------:R-:W-:Y:S01]  /*1db0*/  IMAD.MOV R5, RZ, RZ, -R5 ;  /* 0x000000ffff057224 */ /* 0x000fe200078e0a05 */
[C---:B------:R-:W-:Y:S01]  /*1dc0*/  ISETP.GT.U32.AND P1, PT, R2.reuse, R207, PT ;  /* 0x000000cf0200720c */ /* 0x040fe20003f24070 */
[----:B------:R-:W-:Y:S01]  /*1dd0*/  @!P0 IMAD.MOV R206, RZ, RZ, -R206 ;  /* 0x000000ffffce8224 */ /* 0x000fe200078e0ace */
[----:B------:R-:W-:Y:S01]  /*1de0*/  IABS R9, R7 ;  /* 0x0000000700097213 */ /* 0x000fe20000000000 */
[----:B------:R-:W-:Y:S01]  /*1df0*/  @!P6 IMAD.IADD R209, R209, 0x1, -R2 ;  /* 0x00000001d1d1e824 */ /* 0x000fe200078e0a02 */
[----:B------:R-:W-:Y:S01]  /*1e00*/  ISETP.GE.AND P0, PT, R7, RZ, PT ;  /* 0x000000ff0700720c */ /* 0x000fe20003f06270 */
[----:B------:R-:W-:Y:S01]  /*1e10*/  IMAD R210, R2, R5, R11 ;  /* 0x0000000502d27224 */ /* 0x000fe200078e020b */
[----:B------:R-:W-:Y:S01]  /*1e20*/  IADD3 R11, R3, 0x90, RZ ;  /* 0x00000090030b7810 */ /* 0x000fe20007ffe0ff */
[----:B------:R-:W-:Y:S01]  /*1e30*/  IMAD.HI.U32 R5, R4, R9, RZ ;  /* 0x0000000904057227 */ /* 0x000fe200078e00ff */
[----:B------:R-:W-:-:S02]  /*1e40*/  ISETP.GT.U32.AND P6, PT, R2, R209, PT ;  /* 0x000000d10200720c */ /* 0x000fc40003fc4070 */
[----:B------:R-:W-:Y:S01]  /*1e50*/  IABS R215, R11 ;  /* 0x0000000b00d77213 */ /* 0x000fe20000000000 */
[----:B------:R-:W-:-:S04]  /*1e60*/  IMAD.HI.U32 R7, R4, R19, RZ ;  /* 0x0000001304077227 */ /* 0x000fc800078e00ff */
[--C-:B------:R-:W-:Y:S01]  /*1e70*/  @!P1 IMAD.IADD R207, R207, 0x1, -R2.reuse ;  /* 0x00000001cfcf9824 */ /* 0x100fe200078e0a02 */
[C---:B------:R-:W-:Y:S01]  /*1e80*/  ISETP.GT.U32.AND P1, PT, R2.reuse, R20, PT ;  /* 0x000000140200720c */ /* 0x040fe20003f24070 */
[----:B------:R-:W-:Y:S02]  /*1e90*/  IMAD.MOV R5, RZ, RZ, -R5 ;  /* 0x000000ffff057224 */ /* 0x000fe400078e0a05 */
[----:B------:R-:W-:Y:S02]  /*1ea0*/  IMAD.MOV R7, RZ, RZ, -R7 ;  /* 0x000000ffff077224 */ /* 0x000fe400078e0a07 */
[----:B------:R-:W-:Y:S01]  /*1eb0*/  @!P6 IMAD.IADD R209, R209, 0x1, -R2 ;  /* 0x00000001d1d1e824 */ /* 0x000fe200078e0a02 */
[C---:B------:R-:W-:Y:S01]  /*1ec0*/  ISETP.GT.U32.AND P6, PT, R2.reuse, R210, PT ;  /* 0x000000d20200720c */ /* 0x040fe20003fc4070 */
[----:B------:R-:W-:Y:S01]  /*1ed0*/  IMAD R212, R2, R5, R9 ;  /* 0x0000000502d47224 */ /* 0x000fe200078e0209 */
[----:B------:R-:W-:Y:S01]  /*1ee0*/  IABS R9, R12 ;  /* 0x0000000c00097213 */ /* 0x000fe20000000000 */
[----:B------:R-:W-:-:S04]  /*1ef0*/  IMAD.HI.U32 R5, R4, R213, RZ ;  /* 0x000000d504057227 */ /* 0x000fc800078e00ff */
[----:B------:R-:W-:Y:S02]  /*1f00*/  IMAD R19, R2, R7, R19 ;  /* 0x0000000702137224 */ /* 0x000fe400078e0213 */
[--C-:B------:R-:W-:Y:S02]  /*1f10*/  @!P1 IMAD.IADD R20, R20, 0x1, -R2.reuse ;  /* 0x0000000114149824 */ /* 0x100fe400078e0a02 */
[----:B------:R-:W-:Y:S02]  /*1f20*/  IMAD.MOV R7, RZ, RZ, -R5 ;  /* 0x000000ffff077224 */ /* 0x000fe400078e0a05 */
[----:B------:R-:W-:Y:S01]  /*1f30*/  @!P3 IMAD.MOV R207, RZ, RZ, -R207 ;  /* 0x000000ffffcfb224 */ /* 0x000fe200078e0acf */
[C---:B------:R-:W-:Y:S01]  /*1f40*/  ISETP.GT.U32.AND P1, PT, R2.reuse, R20, PT ;  /* 0x000000140200720c */ /* 0x040fe20003f24070 */
[C---:B------:R-:W-:Y:S01]  /*1f50*/  IMAD R213, R2.reuse, R7, R213 ;  /* 0x0000000702d57224 */ /* 0x040fe200078e02d5 */
[----:B------:R-:W-:Y:S01]  /*1f60*/  ISETP.GT.U32.AND P3, PT, R2, R212, PT ;  /* 0x000000d40200720c */ /* 0x000fe20003f64070 */
[----:B------:R-:W-:-:S02]  /*1f70*/  @!P6 IMAD.IADD R210, R210, 0x1, -R2 ;  /* 0x00000001d2d2e824 */ /* 0x000fc400078e0a02 */
[----:B------:R-:W-:Y:S01]  /*1f80*/  IMAD.HI.U32 R7, R4, R9, RZ ;  /* 0x0000000904077227 */ /* 0x000fe200078e00ff */
[----:B------:R-:W-:-:S03]  /*1f90*/  ISETP.GT.U32.AND P6, PT, R2, R213, PT ;  /* 0x000000d50200720c */ /* 0x000fc60003fc4070 */
[----:B------:R-:W-:Y:S02]  /*1fa0*/  IMAD.MOV R7, RZ, RZ, -R7 ;  /* 0x000000ffff077224 */ /* 0x000fe400078e0a07 */
[----:B------:R-:W-:-:S04]  /*1fb0*/  IMAD.HI.U32 R5, R4, R215, RZ ;  /* 0x000000d704057227 */ /* 0x000fc800078e00ff */
[--C-:B------:R-:W-:Y:S01]  /*1fc0*/  @!P1 IMAD.IADD R20, R20, 0x1, -R2.reuse ;  /* 0x0000000114149824 */ /* 0x100fe200078e0a02 */
[----:B------:R-:W-:Y:S01]  /*1fd0*/  ISETP.GE.AND P1, PT, R8, RZ, PT ;  /* 0x000000ff0800720c */ /* 0x000fe20003f26270 */
[----:B------:R-:W-:Y:S01]  /*1fe0*/  IMAD R18, R2, R7, R9 ;  /* 0x0000000702127224 */ /* 0x000fe200078e0209 */
[----:B------:R-:W-:Y:S01]  /*1ff0*/  IADD3 R8, R3, 0x88, RZ ;  /* 0x0000008803087810 */ /* 0x000fe20007ffe0ff */
[--C-:B------:R-:W-:Y:S01]  /*2000*/  @!P3 IMAD.IADD R212, R212, 0x1, -R2.reuse ;  /* 0x00000001d4d4b824 */ /* 0x100fe200078e0a02 */
[C---:B------:R-:W-:Y:S01]  /*2010*/  ISETP.GT.U32.AND P3, PT, R2.reuse, R210, PT ;  /* 0x000000d20200720c */ /* 0x040fe20003f64070 */
[----:B------:R-:W-:Y:S01]  /*2020*/  @!P6 IMAD.IADD R213, R213, 0x1, -R2 ;  /* 0x00000001d5d5e824 */ /* 0x000fe200078e0a02 */
[----:B------:R-:W-:Y:S01]  /*2030*/  IABS R7, R8 ;  /* 0x0000000800077213 */ /* 0x000fe20000000000 */
[----:B------:R-:W-:Y:S01]  /*2040*/  IMAD.MOV R5, RZ, RZ, -R5 ;  /* 0x000000ffff057224 */ /* 0x000fe200078e0a05 */
[----:B------:R-:W-:Y:S01]  /*2050*/  IABS R9, R13 ;  /* 0x0000000d00097213 */ /* 0x000fe20000000000 */
[----:B------:R-:W-:Y:S01]  /*2060*/  @!P2 IMAD.MOV R209, RZ, RZ, -R209 ;  /* 0x000000ffffd1a224 */ /* 0x000fe200078e0ad1 */
[C---:B------:R-:W-:Y:S01]  /*2070*/  ISETP.GT.U32.AND P6, PT, R2.reuse, R213, PT ;  /* 0x000000d50200720c */ /* 0x040fe20003fc4070 */
[C---:B------:R-:W-:Y:S01]  /*2080*/  IMAD R215, R2.reuse, R5, R215 ;  /* 0x0000000502d77224 */ /* 0x040fe200078e02d7 */
[----:B------:R-:W-:Y:S01]  /*2090*/  ISETP.GT.U32.AND P2, PT, R2, R19, PT ;  /* 0x000000130200720c */ /* 0x000fe20003f44070 */
[----:B------:R-:W-:-:S04]  /*20a0*/  IMAD.HI.U32 R5, R4, R7, RZ ;  /* 0x0000000704057227 */ /* 0x000fc800078e00ff */
[----:B------:R-:W-:Y:S02]  /*20b0*/  IMAD.MOV R5, RZ, RZ, -R5 ;  /* 0x000000ffff057224 */ /* 0x000fe400078e0a05 */
[--C-:B------:R-:W-:Y:S01]  /*20c0*/  @!P3 IMAD.IADD R210, R210, 0x1, -R2.reuse ;  /* 0x00000001d2d2b824 */ /* 0x100fe200078e0a02 */
[C---:B------:R-:W-:Y:S01]  /*20d0*/  ISETP.GT.U32.AND P3, PT, R2.reuse, R215, PT ;  /* 0x000000d70200720c */ /* 0x040fe20003f64070 */
[C---:B------:R-:W-:Y:S02]  /*20e0*/  IMAD R216, R2.reuse, R5, R7 ;  /* 0x0000000502d87224 */ /* 0x040fe400078e0207 */
[--C-:B------:R-:W-:Y:S02]  /*20f0*/  @!P6 IMAD.IADD R213, R213, 0x1, -R2.reuse ;  /* 0x00000001d5d5e824 */ /* 0x100fe400078e0a02 */
[----:B------:R-:W-:Y:S01]  /*2100*/  @!P2 IMAD.IADD R19, R19, 0x1, -R2 ;  /* 0x000000011313a824 */ /* 0x000fe200078e0a02 */
[C---:B------:R-:W-:Y:S01]  /*2110*/  ISETP.GT.U32.AND P6, PT, R2.reuse, R216, PT ;  /* 0x000000d80200720c */ /* 0x040fe20003fc4070 */
[----:B------:R-:W-:Y:S01]  /*2120*/  @!P4 IMAD.MOV R20, RZ, RZ, -R20 ;  /* 0x000000ffff14c224 */ /* 0x000fe200078e0a14 */
[----:B------:R-:W-:Y:S01]  /*2130*/  ISETP.GT.U32.AND P2, PT, R2, R212, PT ;  /* 0x000000d40200720c */ /* 0x000fe20003f44070 */
[----:B------:R-:W-:Y:S01]  /*2140*/  IMAD.HI.U32 R5, R4, R9, RZ ;  /* 0x0000000904057227 */ /* 0x000fe200078e00ff */
[----:B------:R-:W-:-:S03]  /*2150*/  ISETP.GT.U32.AND P4, PT, R2, R19, PT ;  /* 0x000000130200720c */ /* 0x000fc60003f84070 */
[----:B------:R-:W-:Y:S01]  /*2160*/  @!P3 IMAD.IADD R215, R215, 0x1, -R2 ;  /* 0x00000001d7d7b824 */ /* 0x000fe200078e0a02 */
[----:B------:R-:W-:Y:S01]  /*2170*/  ISETP.GE.AND P3, PT, R11, RZ, PT ;  /* 0x000000ff0b00720c */ /* 0x000fe20003f66270 */
[----:B------:R-:W-:-:S04]  /*2180*/  IMAD.HI.U32 R7, R4, R17, RZ ;  /* 0x0000001104077227 */ /* 0x000fc800078e00ff */
[--C-:B------:R-:W-:Y:S01]  /*2190*/  @!P6 IMAD.IADD R216, R216, 0x1, -R2.reuse ;  /* 0x00000001d8d8e824 */ /* 0x100fe200078e0a02 */
[----:B------:R-:W-:Y:S01]  /*21a0*/  ISETP.GT.U32.AND P6, PT, R2, R215, PT ;  /* 0x000000d70200720c */ /* 0x000fe20003fc4070 */
[----:B------:R-:W-:Y:S02]  /*21b0*/  IMAD.MOV R5, RZ, RZ, -R5 ;  /* 0x000000ffff057224 */ /* 0x000fe400078e0a05 */
[--C-:B------:R-:W-:Y:S01]  /*21c0*/  @!P4 IMAD.IADD R19, R19, 0x1, -R2.reuse ;  /* 0x000000011313c824 */ /* 0x100fe200078e0a02 */
[----:B------:R-:W-:Y:S01]  /*21d0*/  ISETP.GE.AND P4, PT, R10, RZ, PT ;  /* 0x000000ff0a00720c */ /* 0x000fe20003f86270 */
[----:B------:R-:W-:Y:S01]  /*21e0*/  IMAD.MOV R7, RZ, RZ, -R7 ;  /* 0x000000ffff077224 */ /* 0x000fe200078e0a07 */
[----:B------:R-:W-:Y:S01]  /*21f0*/  IADD3 R10, R3, 0x7c, RZ ;  /* 0x0000007c030a7810 */ /* 0x000fe20007ffe0ff */
[C---:B------:R-:W-:Y:S02]  /*2200*/  IMAD R218, R2.reuse, R5, R9 ;  /* 0x0000000502da7224 */ /* 0x040fe400078e0209 */
[C---:B------:R-:W-:Y:S01]  /*2210*/  IMAD R17, R2.reuse, R7, R17 ;  /* 0x0000000702117224 */ /* 0x040fe200078e0211 */
[----:B------:R-:W-:Y:S01]  /*2220*/  IABS R219, R10 ;  /* 0x0000000a00db7213 */ /* 0x000fe20000000000 */
[----:B------:R-:W-:Y:S01]  /*2230*/  @!P1 IMAD.MOV R19, RZ, RZ, -R19 ;  /* 0x000000ffff139224 */ /* 0x000fe200078e0a13 */
[----:B------:R-:W-:Y:S01]  /*2240*/  ISETP.GT.U32.AND P1, PT, R2, R218, PT ;  /* 0x000000da0200720c */ /* 0x000fe20003f24070 */
[--C-:B------:R-:W-:Y:S01]  /*2250*/  @!P2 IMAD.IADD R212, R212, 0x1, -R2.reuse ;  /* 0x00000001d4d4a824 */ /* 0x100fe200078e0a02 */
[C---:B------:R-:W-:Y:S01]  /*2260*/  ISETP.GT.U32.AND P2, PT, R2.reuse, R18, PT ;  /* 0x000000120200720c */ /* 0x040fe20003f44070 */
[----:B------:R-:W-:Y:S01]  /*2270*/  @!P6 IMAD.IADD R215, R215, 0x1, -R2 ;  /* 0x00000001d7d7e824 */ /* 0x000fe200078e0a02 */
[----:B------:R-:W-:Y:S01]  /*2280*/  ISETP.GT.U32.AND P6, PT, R2, R17, PT ;  /* 0x000000110200720c */ /* 0x000fe20003fc4070 */
[----:B------:R-:W-:Y:S01]  /*2290*/  IMAD.HI.U32 R5, R4, R219, RZ ;  /* 0x000000db04057227 */ /* 0x000fe200078e00ff */
[----:B------:R-:W-:-:S03]  /*22a0*/  IADD3 R7, R3, 0x78, RZ ;  /* 0x0000007803077810 */ /* 0x000fc60007ffe0ff */
[----:B------:R-:W-:Y:S01]  /*22b0*/  IMAD.MOV R5, RZ, RZ, -R5 ;  /* 0x000000ffff057224 */ /* 0x000fe200078e0a05 */
[----:B------:R-:W-:Y:S01]  /*22c0*/  IABS R221, R7 ;  /* 0x0000000700dd7213 */ /* 0x000fe20000000000 */
[----:B------:R-:W-:Y:S02]  /*22d0*/  @!P5 IMAD.MOV R210, RZ, RZ, -R210 ;  /* 0x000000ffffd2d224 */ /* 0x000fe400078e0ad2 */
[--C-:B------:R-:W-:Y:S01]  /*22e0*/  @!P1 IMAD.IADD R218, R218, 0x1, -R2.reuse ;  /* 0x00000001dada9824 */ /* 0x100fe200078e0a02 */
[----:B------:R-:W-:Y:S01]  /*22f0*/  ISETP.GE.AND P1, PT, R10, RZ, PT ;  /* 0x000000ff0a00720c */ /* 0x000fe20003f26270 */
[--C-:B------:R-:W-:Y:S01]  /*2300*/  @!P2 IMAD.IADD R18, R18, 0x1, -R2.reuse ;  /* 0x000000011212a824 */ /* 0x100fe200078e0a02 */
[----:B------:R-:W-:Y:S01]  /*2310*/  ISETP.GE.AND P2, PT, R12, RZ, PT ;  /* 0x000000ff0c00720c */ /* 0x000fe20003f46270 */
[----:B------:R-:W-:Y:S01]  /*2320*/  @!P6 IMAD.IADD R17, R17, 0x1, -R2 ;  /* 0x000000011111e824 */ /* 0x000fe200078e0a02 */
[C---:B------:R-:W-:Y:S01]  /*2330*/  ISETP.GT.U32.AND P6, PT, R2.reuse, R218, PT ;  /* 0x000000da0200720c */ /* 0x040fe20003fc4070 */
[C---:B------:R-:W-:Y:S01]  /*2340*/  IMAD R219, R2.reuse, R5, R219 ;  /* 0x0000000502db7224 */ /* 0x040fe200078e02db */
[----:B------:R-:W-:Y:S01]  /*2350*/  ISETP.GT.U32.AND P5, PT, R2, R18, PT ;  /* 0x000000120200720c */ /* 0x000fe20003fa4070 */
[----:B------:R-:W-:Y:S01]  /*2360*/  IMAD.HI.U32 R5, R4, R221, RZ ;  /* 0x000000dd04057227 */ /* 0x000fe200078e00ff */
[----:B------:R-:W-:-:S02]  /*2370*/  IADD3 R10, R3, 0x60, RZ ;  /* 0x00000060030a7810 */ /* 0x000fc40007ffe0ff */
[C---:B------:R-:W-:Y:S01]  /*2380*/  IADD3 R12, R3.reuse, 0x5c, RZ ;  /* 0x0000005c030c7810 */ /* 0x040fe20007ffe0ff */
[----:B------:R-:W-:Y:S01]  /*2390*/  IMAD.MOV R5, RZ, RZ, -R5 ;  /* 0x000000ffff057224 */ /* 0x000fe200078e0a05 */
[----:B------:R-:W-:Y:S01]  /*23a0*/  IABS R225, R10 ;  /* 0x0000000a00e17213 */ /* 0x000fe20000000000 */
[----:B------:R-:W-:Y:S01]  /*23b0*/  @!P0 IMAD.MOV R212, RZ, RZ, -R212 ;  /* 0x000000ffffd48224 */ /* 0x000fe200078e0ad4 */
[C---:B------:R-:W-:Y:S01]  /*23c0*/  ISETP.GT.U32.AND P0, PT, R2.reuse, R216, PT ;  /* 0x000000d80200720c */ /* 0x040fe20003f04070 */
[----:B------:R-:W-:Y:S01]  /*23d0*/  IMAD R221, R2, R5, R221 ;  /* 0x0000000502dd7224 */ /* 0x000fe200078e02dd */
[----:B------:R-:W-:Y:S01]  /*23e0*/  IADD3 R5, R3, 0x74, RZ ;  /* 0x0000007403057810 */ /* 0x000fe20007ffe0ff */
[--C-:B------:R-:W-:Y:S02]  /*23f0*/  @!P6 IMAD.IADD R218, R218, 0x1, -R2.reuse ;  /* 0x00000001dadae824 */ /* 0x100fe400078e0a02 */
[----:B------:R-:W-:Y:S01]  /*2400*/  @!P5 IMAD.IADD R18, R18, 0x1, -R2 ;  /* 0x000000011212d824 */ /* 0x000fe200078e0a02 */
[C---:B------:R-:W-:Y:S01]  /*2410*/  ISETP.GT.U32.AND P6, PT, R2.reuse, R221, PT ;  /* 0x000000dd0200720c */ /* 0x040fe20003fc4070 */
[----:B------:R-:W-:Y:S01]  /*2420*/  @!P3 IMAD.MOV R215, RZ, RZ, -R215 ;  /* 0x000000ffffd7b224 */ /* 0x000fe200078e0ad7 */
[----:B------:R-:W-:Y:S01]  /*2430*/  ISETP.GE.AND P5, PT, R13, RZ, PT ;  /* 0x000000ff0d00720c */ /* 0x000fe20003fa6270 */
[----:B------:R-:W-:Y:S01]  /*2440*/  @!P4 IMAD.MOV R213, RZ, RZ, -R213 ;  /* 0x000000ffffd5c224 */ /* 0x000fe200078e0ad5 */
[----:B------:R-:W-:Y:S01]  /*2450*/  ISETP.GT.U32.AND P3, PT, R2, R17, PT ;  /* 0x000000110200720c */ /* 0x000fe20003f64070 */
[----:B------:R-:W-:Y:S01]  /*2460*/  @!P2 IMAD.MOV R18, RZ, RZ, -R18 ;  /* 0x000000ffff12a224 */ /* 0x000fe200078e0a12 */
[----:B------:R-:W-:Y:S01]  /*2470*/  ISETP.GE.AND P4, PT, R8, RZ, PT ;  /* 0x000000ff0800720c */ /* 0x000fe20003f86270 */
[----:B------:R-:W-:Y:S01]  /*2480*/  @!P0 IMAD.IADD R216, R216, 0x1, -R2 ;  /* 0x00000001d8d88824 */ /* 0x000fe200078e0a02 */
[----:B------:R-:W-:-:S02]  /*2490*/  IABS R9, R5 ;  /* 0x0000000500097213 */ /* 0x000fc40000000000 */
[----:B------:R-:W-:Y:S02]  /*24a0*/  ISETP.GE.AND P2, PT, R7, RZ, PT ;  /* 0x000000ff0700720c */ /* 0x000fe40003f46270 */
[----:B------:R-:W-:Y:S01]  /*24b0*/  IADD3 R7, R3, 0x70, RZ ;  /* 0x0000007003077810 */ /* 0x000fe20007ffe0ff */
[----:B------:R-:W-:Y:S01]  /*24c0*/  @!P6 IMAD.IADD R221, R221, 0x1, -R2 ;  /* 0x00000001dddde824 */ /* 0x000fe200078e0a02 */
[----:B------:R-:W-:Y:S01]  /*24d0*/  IADD3 R8, R3, 0x6c, RZ ;  /* 0x0000006c03087810 */ /* 0x000fe20007ffe0ff */
[----:B------:R-:W-:Y:S01]  /*24e0*/  @!P5 IMAD.MOV R218, RZ, RZ, -R218 ;  /* 0x000000ffffdad224 */ /* 0x000fe200078e0ada */
[----:B------:R-:W-:Y:S01]  /*24f0*/  IABS R11, R7 ;  /* 0x00000007000b7213 */ /* 0x000fe20000000000 */
[----:B------:R-:W-:Y:S01]  /*2500*/  @!P3 IMAD.IADD R17, R17, 0x1, -R2 ;  /* 0x000000011111b824 */ /* 0x000fe200078e0a02 */
[----:B------:R-:W-:Y:S01]  /*2510*/  ISETP.GE.AND P3, PT, R5, RZ, PT ;  /* 0x000000ff0500720c */ /* 0x000fe20003f66270 */
[----:B------:R-:W-:Y:S01]  /*2520*/  IMAD.HI.U32 R5, R4, R9, RZ ;  /* 0x0000000904057227 */ /* 0x000fe200078e00ff */
[----:B------:R-:W-:-:S02]  /*2530*/  ISETP.GT.U32.AND P5, PT, R2, R221, PT ;  /* 0x000000dd0200720c */ /* 0x000fc40003fa4070 */
[----:B------:R-:W-:Y:S01]  /*2540*/  IABS R223, R8 ;  /* 0x0000000800df7213 */ /* 0x000fe20000000000 */
[----:B------:R-:W-:Y:S01]  /*2550*/  @!P4 IMAD.MOV R216, RZ, RZ, -R216 ;  /* 0x000000ffffd8c224 */ /* 0x000fe200078e0ad8 */
[----:B------:R-:W-:Y:S01]  /*2560*/  ISETP.GT.U32.AND P4, PT, R2, R219, PT ;  /* 0x000000db0200720c */ /* 0x000fe20003f84070 */
[----:B------:R-:W-:Y:S01]  /*2570*/  IMAD.MOV R16, RZ, RZ, -R5 ;  /* 0x000000ffff107224 */ /* 0x000fe200078e0a05 */
[----:B------:R-:W-:Y:S01]  /*2580*/  ISETP.GE.AND P0, PT, R14, RZ, PT ;  /* 0x000000ff0e00720c */ /* 0x000fe20003f06270 */
[----:B------:R-:W-:Y:S01]  /*2590*/  IMAD.HI.U32 R5, R4, R223, RZ ;  /* 0x000000df04057227 */ /* 0x000fe200078e00ff */
[----:B------:R-:W-:-:S03]  /*25a0*/  IABS R13, R24 ;  /* 0x00000018000d7213 */ /* 0x000fc60000000000 */
[C---:B------:R-:W-:Y:S02]  /*25b0*/  IMAD R16, R2.reuse, R16, R9 ;  /* 0x0000001002107224 */ /* 0x040fe400078e0209 */
[--C-:B------:R-:W-:Y:S02]  /*25c0*/  @!P5 IMAD.IADD R221, R221, 0x1, -R2.reuse ;  /* 0x00000001ddddd824 */ /* 0x100fe400078e0a02 */
[----:B------:R-:W-:Y:S01]  /*25d0*/  IMAD.MOV R5, RZ, RZ, -R5 ;  /* 0x000000ffff057224 */ /* 0x000fe200078e0a05 */
[----:B------:R-:W-:Y:S01]  /*25e0*/  ISETP.GT.U32.AND P5, PT, R2, R16, PT ;  /* 0x000000100200720c */ /* 0x000fe20003fa4070 */
[----:B------:R-:W-:Y:S01]  /*25f0*/  @!P4 IMAD.IADD R219, R219, 0x1, -R2 ;  /* 0x00000001dbdbc824 */ /* 0x000fe200078e0a02 */
[----:B------:R-:W-:Y:S01]  /*2600*/  ISETP.GE.AND P4, PT, R7, RZ, PT ;  /* 0x000000ff0700720c */ /* 0x000fe20003f86270 */
[----:B------:R-:W-:-:S03]  /*2610*/  IMAD.HI.U32 R7, R4, R11, RZ ;  /* 0x0000000b04077227 */ /* 0x000fc600078e00ff */
[C---:B------:R-:W-:Y:S01]  /*2620*/  ISETP.GT.U32.AND P6, PT, R2.reuse, R219, PT ;  /* 0x000000db0200720c */ /* 0x040fe20003fc4070 */
[----:B------:R-:W-:Y:S01]  /*2630*/  IMAD.MOV R222, RZ, RZ, -R7 ;  /* 0x000000ffffde7224 */ /* 0x000fe200078e0a07 */
[----:B------:R-:W-:Y:S01]  /*2640*/  IADD3 R7, R3, 0x68, RZ ;  /* 0x0000006803077810 */ /* 0x000fe20007ffe0ff */
[----:B------:R-:W-:Y:S02]  /*2650*/  @!P2 IMAD.MOV R221, RZ, RZ, -R221 ;  /* 0x000000ffffdda224 */ /* 0x000fe400078e0add */
[----:B------:R-:W-:Y:S01]  /*2660*/  IMAD R222, R2, R222, R11 ;  /* 0x000000de02de7224 */ /* 0x000fe200078e020b */
[----:B------:R-:W-:Y:S01]  /*2670*/  IABS R15, R7 ;  /* 0x00000007000f7213 */ /* 0x000fe20000000000 */
[----:B------:R-:W-:Y:S01]  /*2680*/  @!P5 IMAD.IADD R16, R16, 0x1, -R2 ;  /* 0x000000011010d824 */ /* 0x000fe200078e0a02 */
[----:B------:R-:W-:Y:S01]  /*2690*/  IABS R11, R12 ;  /* 0x0000000c000b7213 */ /* 0x000fe20000000000 */
[C---:B------:R-:W-:Y:S01]  /*26a0*/  IMAD R223, R2.reuse, R5, R223 ;  /* 0x0000000502df7224 */ /* 0x040fe200078e02df */
[----:B------:R-:W-:Y:S01]  /*26b0*/  ISETP.GT.U32.AND P2, PT, R2, R222, PT ;  /* 0x000000de0200720c */ /* 0x000fe20003f44070 */
[----:B------:R-:W-:Y:S01]  /*26c0*/  IMAD.HI.U32 R5, R4, R15, RZ ;  /* 0x0000000f04057227 */ /* 0x000fe200078e00ff */
[----:B------:R-:W-:-:S03]  /*26d0*/  ISETP.GT.U32.AND P5, PT, R2, R16, PT ;  /* 0x000000100200720c */ /* 0x000fc60003fa4070 */
[--C-:B------:R-:W-:Y:S01]  /*26e0*/  @!P6 IMAD.IADD R219, R219, 0x1, -R2.reuse ;  /* 0x00000001dbdbe824 */ /* 0x100fe200078e0a02 */
[----:B------:R-:W-:Y:S01]  /*26f0*/  ISETP.GE.AND P6, PT, R7, RZ, PT ;  /* 0x000000ff0700720c */ /* 0x000fe20003fc6270 */
[----:B------:R-:W-:Y:S01]  /*2700*/  IMAD.MOV R5, RZ, RZ, -R5 ;  /* 0x000000ffff057224 */ /* 0x000fe200078e0a05 */
[----:B------:R-:W-:Y:S01]  /*2710*/  IADD3 R7, R3, 0x64, RZ ;  /* 0x0000006403077810 */ /* 0x000fe20007ffe0ff */
[----:B------:R-:W-:Y:S02]  /*2720*/  @!P1 IMAD.MOV R219, RZ, RZ, -R219 ;  /* 0x000000ffffdb9224 */ /* 0x000fe400078e0adb */
[----:B------:R-:W-:Y:S01]  /*2730*/  IMAD R15, R2, R5, R15 ;  /* 0x00000005020f7224 */ /* 0x000fe200078e020f */
[----:B------:R-:W-:Y:S01]  /*2740*/  IABS R9, R7 ;  /* 0x0000000700097213 */ /* 0x000fe20000000000 */
[--C-:B------:R-:W-:Y:S01]  /*2750*/  @!P2 IMAD.IADD R222, R222, 0x1, -R2.reuse ;  /* 0x00000001dedea824 */ /* 0x100fe200078e0a02 */
[----:B------:R-:W-:Y:S01]  /*2760*/  ISETP.GE.AND P1, PT, R7, RZ, PT ;  /* 0x000000ff0700720c */ /* 0x000fe20003f26270 */
[----:B------:R-:W-:Y:S01]  /*2770*/  @!P5 IMAD.IADD R16, R16, 0x1, -R2 ;  /* 0x000000011010d824 */ /* 0x000fe200078e0a02 */
[----:B------:R-:W-:Y:S01]  /*2780*/  ISETP.GT.U32.AND P5, PT, R2, R223, PT ;  /* 0x000000df0200720c */ /* 0x000fe20003fa4070 */
[----:B------:R-:W-:Y:S01]  /*2790*/  IMAD.HI.U32 R5, R4, R9, RZ ;  /* 0x0000000904057227 */ /* 0x000fe200078e00ff */
[----:B------:R-:W-:-:S03]  /*27a0*/  ISETP.GT.U32.AND P2, PT, R2, R222, PT ;  /* 0x000000de0200720c */ /* 0x000fc60003f44070 */
[----:B------:R-:W-:Y:S01]  /*27b0*/  @!P3 IMAD.MOV R16, RZ, RZ, -R16 ;  /* 0x000000ffff10b224 */ /* 0x000fe200078e0a10 */
[----:B------:R-:W-:Y:S01]  /*27c0*/  ISETP.GT.U32.AND P3, PT, R2, R15, PT ;  /* 0x0000000f0200720c */ /* 0x000fe20003f64070 */
[----:B------:R-:W-:Y:S02]  /*27d0*/  IMAD.MOV R5, RZ, RZ, -R5 ;  /* 0x000000ffff057224 */ /* 0x000fe400078e0a05 */
[----:B------:R-:W-:-:S04]  /*27e0*/  IMAD.HI.U32 R7, R4, R225, RZ ;  /* 0x000000e104077227 */ /* 0x000fc800078e00ff */
[----:B------:R-:W-:Y:S02]  /*27f0*/  IMAD R224, R2, R5, R9 ;  /* 0x0000000502e07224 */ /* 0x000fe400078e0209 */
[----:B------:R-:W-:Y:S01]  /*2800*/  @!P0 IMAD.MOV R17, RZ, RZ, -R17 ;  /* 0x000000ffff118224 */ /* 0x000fe200078e0a11 */
[----:B------:R-:W-:Y:S01]  /*2810*/  ISETP.GE.AND P0, PT, R8, RZ, PT ;  /* 0x000000ff0800720c */ /* 0x000fe20003f06270 */
[--C-:B------:R-:W-:Y:S02]  /*2820*/  @!P5 IMAD.IADD R223, R223, 0x1, -R2.reuse ;  /* 0x00000001dfdfd824 */ /* 0x100fe400078e0a02 */
[----:B------:R-:W-:Y:S02]  /*2830*/  IMAD.MOV R8, RZ, RZ, -R7 ;  /* 0x000000ffff087224 */ /* 0x000fe400078e0a07 */
[--C-:B------:R-:W-:Y:S01]  /*2840*/  @!P2 IMAD.IADD R222, R222, 0x1, -R2.reuse ;  /* 0x00000001dedea824 */ /* 0x100fe200078e0a02 */
[C---:B------:R-:W-:Y:S01]  /*2850*/  ISETP.GT.U32.AND P2, PT, R2.reuse, R224, PT ;  /* 0x000000e00200720c */ /* 0x040fe20003f44070 */
[----:B------:R-:W-:Y:S01]  /*2860*/  @!P3 IMAD.IADD R15, R15, 0x1, -R2 ;  /* 0x000000010f0fb824 */ /* 0x000fe200078e0a02 */
[----:B------:R-:W-:Y:S01]  /*2870*/  ISETP.GT.U32.AND P3, PT, R2, R223, PT ;  /* 0x000000df0200720c */ /* 0x000fe20003f64070 */
[----:B------:R-:W-:-:S04]  /*2880*/  IMAD.HI.U32 R5, R4, R11, RZ ;  /* 0x0000000b04057227 */ /* 0x000fc800078e00ff */
[----:B------:R-:W-:Y:S01]  /*2890*/  IMAD R225, R2, R8, R225 ;  /* 0x0000000802e17224 */ /* 0x000fe200078e02e1 */
[----:B------:R-:W-:Y:S01]  /*28a0*/  IADD3 R8, R3, 0x54, RZ ;  /* 0x0000005403087810 */ /* 0x000fe20007ffe0ff */
[----:B------:R-:W-:Y:S02]  /*28b0*/  IMAD.MOV R5, RZ, RZ, -R5 ;  /* 0x000000ffff057224 */ /* 0x000fe400078e0a05 */
[----:B------:R-:W-:Y:S01]  /*28c0*/  IMAD.HI.U32 R7, R4, R13, RZ ;  /* 0x0000000d04077227 */ /* 0x000fe200078e00ff */
[----:B------:R-:W-:-:S03]  /*28d0*/  ISETP.GT.U32.AND P5, PT, R2, R225, PT ;  /* 0x000000e10200720c */ /* 0x000fc60003fa4070 */
[----:B------:R-:W-:Y:S01]  /*28e0*/  IMAD R14, R2, R5, R11 ;  /* 0x00000005020e7224 */ /* 0x000fe200078e020b */
[----:B------:R-:W-:Y:S01]  /*28f0*/  IABS R11, R25 ;  /* 0x00000019000b7213 */ /* 0x000fe20000000000 */
[--C-:B------:R-:W-:Y:S01]  /*2900*/  @!P2 IMAD.IADD R224, R224, 0x1, -R2.reuse ;  /* 0x00000001e0e0a824 */ /* 0x100fe200078e0a02 */
[C---:B------:R-:W-:Y:S01]  /*2910*/  ISETP.GT.U32.AND P2, PT, R2.reuse, R15, PT ;  /* 0x0000000f0200720c */ /* 0x040fe20003f44070 */
[----:B------:R-:W-:Y:S01]  /*2920*/  @!P3 IMAD.IADD R223, R223, 0x1, -R2 ;  /* 0x00000001dfdfb824 */ /* 0x000fe200078e0a02 */
[C---:B------:R-:W-:Y:S01]  /*2930*/  ISETP.GT.U32.AND P3, PT, R2.reuse, R14, PT ;  /* 0x0000000e0200720c */ /* 0x040fe20003f64070 */
[----:B------:R-:W-:Y:S02]  /*2940*/  IMAD.MOV R7, RZ, RZ, -R7 ;  /* 0x000000ffff077224 */ /* 0x000fe400078e0a07 */
[----:B------:R-:W-:Y:S02]  /*2950*/  @!P4 IMAD.MOV R222, RZ, RZ, -R222 ;  /* 0x000000ffffdec224 */ /* 0x000fe400078e0ade */
[C---:B------:R-:W-:Y:S01]  /*2960*/  IMAD R226, R2.reuse, R7, R13 ;  /* 0x0000000702e27224 */ /* 0x040fe200078e020d */
[----:B------:R-:W-:Y:S01]  /*2970*/  IABS R7, R8 ;  /* 0x0000000800077213 */ /* 0x000fe20000000000 */
[----:B------:R-:W-:Y:S01]  /*2980*/  @!P5 IMAD.IADD R225, R225, 0x1, -R2 ;  /* 0x00000001e1e1d824 */ /* 0x000fe200078e0a02 */
[----:B------:R-:W-:Y:S01]  /*2990*/  IADD3 R13, R3, 0x50, RZ ;  /* 0x00000050030d7810 */ /* 0x000fe20007ffe0ff */
[----:B------:R-:W-:Y:S01]  /*29a0*/  @!P0 IMAD.MOV R223, RZ, RZ, -R223 ;  /* 0x000000ffffdf8224 */ /* 0x000fe200078e0adf */
[----:B------:R-:W-:Y:S01]  /*29b0*/  ISETP.GT.U32.AND P5, PT, R2, R224, PT ;  /* 0x000000e00200720c */ /* 0x000fe20003fa4070 */
[----:B------:R-:W-:Y:S01]  /*29c0*/  IMAD.HI.U32 R5, R4, R7, RZ ;  /* 0x0000000704057227 */ /* 0x000fe200078e00ff */
[----:B------:R-:W-:-:S02]  /*29d0*/  ISETP.GT.U32.AND P4, PT, R2, R225, PT ;  /* 0x000000e10200720c */ /* 0x000fc40003f84070 */
[----:B------:R-:W-:Y:S01]  /*29e0*/  IABS R9, R13 ;  /* 0x0000000d00097213 */ /* 0x000fe20000000000 */
[--C-:B------:R-:W-:Y:S01]  /*29f0*/  @!P2 IMAD.IADD R15, R15, 0x1, -R2.reuse ;  /* 0x000000010f0fa824 */ /* 0x100fe200078e0a02 */
[----:B------:R-:W-:Y:S01]  /*2a00*/  ISETP.GT.U32.AND P2, PT, R2, R226, PT ;  /* 0x000000e20200720c */ /* 0x000fe20003f44070 */
[----:B------:R-:W-:Y:S01]  /*2a10*/  @!P3 IMAD.IADD R14, R14, 0x1, -R2 ;  /* 0x000000010e0eb824 */ /* 0x000fe200078e0a02 */
[----:B------:R-:W-:Y:S01]  /*2a20*/  ISETP.GE.AND P3, PT, R12, RZ, PT ;  /* 0x000000ff0c00720c */ /* 0x000fe20003f66270 */
[----:B------:R-:W-:Y:S01]  /*2a30*/  IMAD.MOV R5, RZ, RZ, -R5 ;  /* 0x000000ffff057224 */ /* 0x000fe200078e0a05 */
[----:B------:R-:W1:Y:S01]  /*2a40*/  I2F.RP R12, R53 ;  /* 0x00000035000c7306 */ /* 0x000e620000209400 */
[----:B------:R-:W-:Y:S01]  /*2a50*/  @!P6 IMAD.MOV R15, RZ, RZ, -R15 ;  /* 0x000000ffff0fe224 */ /* 0x000fe200078e0a0f */
[C---:B------:R-:W-:Y:S01]  /*2a60*/  ISETP.GT.U32.AND P0, PT, R2.reuse, R14, PT ;  /* 0x0000000e0200720c */ /* 0x040fe20003f04070 */
[----:B------:R-:W-:Y:S02]  /*2a70*/  IMAD R236, R2, R5, R7 ;  /* 0x0000000502ec7224 */ /* 0x000fe400078e0207 */
[----:B------:R-:W-:-:S04]  /*2a80*/  IMAD.HI.U32 R7, R4, R11, RZ ;  /* 0x0000000b04077227 */ /* 0x000fc800078e00ff */
[----:B------:R-:W-:-:S04]  /*2a90*/  IMAD.HI.U32 R5, R4, R9, RZ ;  /* 0x0000000904057227 */ /* 0x000fc800078e00ff */
[--C-:B------:R-:W-:Y:S01]  /*2aa0*/  @!P4 IMAD.IADD R225, R225, 0x1, -R2.reuse ;  /* 0x00000001e1e1c824 */ /* 0x100fe200078e0a02 */
[----:B------:R-:W-:Y:S01]  /*2ab0*/  ISETP.GT.U32.AND P4, PT, R2, R236, PT ;  /* 0x000000ec0200720c */ /* 0x000fe20003f84070 */
[----:B------:R-:W-:Y:S01]  /*2ac0*/  IMAD.MOV R7, RZ, RZ, -R7 ;  /* 0x000000ffff077224 */ /* 0x000fe200078e0a07 */
[----:B-1----:R-:W1:Y:S01]  /*2ad0*/  MUFU.RCP R12, R12 ;  /* 0x0000000c000c7308 */ /* 0x002e620000001000 */
[--C-:B------:R-:W-:Y:S01]  /*2ae0*/  @!P2 IMAD.IADD R226, R226, 0x1, -R2.reuse ;  /* 0x00000001e2e2a824 */ /* 0x100fe200078e0a02 */
[----:B------:R-:W-:Y:S01]  /*2af0*/  ISETP.GE.AND P2, PT, R24, RZ, PT ;  /* 0x000000ff1800720c */ /* 0x000fe20003f46270 */
[----:B------:R-:W-:Y:S02]  /*2b00*/  IMAD.MOV R5, RZ, RZ, -R5 ;  /* 0x000000ffff057224 */ /* 0x000fe400078e0a05 */
[C---:B------:R-:W-:Y:S01]  /*2b10*/  IMAD R7, R2.reuse, R7, R11 ;  /* 0x0000000702077224 */ /* 0x040fe200078e020b */
[----:B------:R-:W-:Y:S01]  /*2b20*/  ISETP.GT.U32.AND P6, PT, R2, R226, PT ;  /* 0x000000e20200720c */ /* 0x000fe20003fc4070 */
[--C-:B------:R-:W-:Y:S01]  /*2b30*/  @!P5 IMAD.IADD R224, R224, 0x1, -R2.reuse ;  /* 0x00000001e0e0d824 */ /* 0x100fe200078e0a02 */
[----:B------:R-:W-:Y:S01]  /*2b40*/  ISETP.GE.AND P5, PT, R10, RZ, PT ;  /* 0x000000ff0a00720c */ /* 0x000fe20003fa6270 */
[----:B------:R-:W-:Y:S01]  /*2b50*/  IMAD R5, R2, R5, R9 ;  /* 0x0000000502057224 */ /* 0x000fe200078e0209 */
[C---:B------:R-:W-:Y:S01]  /*2b60*/  IADD3 R10, R3.reuse, 0x48, RZ ;  /* 0x00000048030a7810 */ /* 0x040fe20007ffe0ff */
[----:B------:R-:W-:Y:S01]  /*2b70*/  @!P0 IMAD.IADD R14, R14, 0x1, -R2 ;  /* 0x000000010e0e8824 */ /* 0x000fe200078e0a02 */
[C---:B------:R-:W-:Y:S01]  /*2b80*/  ISETP.GT.U32.AND P0, PT, R2.reuse, R7, PT ;  /* 0x000000070200720c */ /* 0x040fe20003f04070 */
[----:B------:R-:W-:Y:S01]  /*2b90*/  @!P1 IMAD.MOV R224, RZ, RZ, -R224 ;  /* 0x000000ffffe09224 */ /* 0x000fe200078e0ae0 */
[----:B------:R-:W-:Y:S01]  /*2ba0*/  ISETP.GT.U32.AND P1, PT, R2, R5, PT ;  /* 0x000000050200720c */ /* 0x000fe20003f24070 */
[----:B------:R-:W-:Y:S01]  /*2bb0*/  @!P4 IMAD.IADD R236, R236, 0x1, -R2 ;  /* 0x00000001ececc824 */ /* 0x000fe200078e0a02 */
[----:B------:R-:W-:Y:S01]  /*2bc0*/  IADD3 R9, R3, 0x44, RZ ;  /* 0x0000004403097810 */ /* 0x000fe20007ffe0ff */
[----:B------:R-:W-:Y:S01]  /*2bd0*/  @!P3 IMAD.MOV R14, RZ, RZ, -R14 ;  /* 0x000000ffff0eb224 */ /* 0x000fe200078e0a0e */
[----:B------:R-:W-:Y:S01]  /*2be0*/  IABS R11, R10 ;  /* 0x0000000a000b7213 */ /* 0x000fe20000000000 */
[----:B------:R-:W-:Y:S01]  /*2bf0*/  @!P6 IMAD.IADD R226, R226, 0x1, -R2 ;  /* 0x00000001e2e2e824 */ /* 0x000fe200078e0a02 */
[----:B------:R-:W-:Y:S01]  /*2c00*/  ISETP.GT.U32.AND P4, PT, R2, R236, PT ;  /* 0x000000ec0200720c */ /* 0x000fe20003f84070 */
[----:B------:R-:W-:Y:S01]  /*2c10*/  @!P5 IMAD.MOV R225, RZ, RZ, -R225 ;  /* 0x000000ffffe1d224 */ /* 0x000fe200078e0ae1 */
[----:B------:R-:W-:Y:S01]  /*2c20*/  ISETP.GE.AND P6, PT, R13, RZ, PT ;  /* 0x000000ff0d00720c */ /* 0x000fe20003fc6270 */
[----:B------:R-:W-:Y:S01]  /*2c30*/  @!P2 IMAD.MOV R226, RZ, RZ, -R226 ;  /* 0x000000ffffe2a224 */ /* 0x000fe200078e0ae2 */
[----:B------:R-:W-:Y:S01]  /*2c40*/  ISETP.GE.AND P5, PT, R8, RZ, PT ;  /* 0x000000ff0800720c */ /* 0x000fe20003fa6270 */
[----:B------:R-:W-:Y:S01]  /*2c50*/  @!P0 IMAD.IADD R7, R7, 0x1, -R2 ;  /* 0x0000000107078824 */ /* 0x000fe200078e0a02 */
[----:B------:R-:W-:Y:S01]  /*2c60*/  IABS R13, R9 ;  /* 0x00000009000d7213 */ /* 0x000fe20000000000 */
[----:B------:R-:W-:Y:S01]  /*2c70*/  IMAD.HI.U32 R8, R4, R11, RZ ;  /* 0x0000000b04087227 */ /* 0x000fe200078e00ff */
[----:B------:R-:W-:-:S02]  /*2c80*/  ISETP.GE.AND P2, PT, R9, RZ, PT ;  /* 0x000000ff0900720c */ /* 0x000fc40003f46270 */
[----:B------:R-:W-:Y:S01]  /*2c90*/  ISETP.GT.U32.AND P3, PT, R2, R7, PT ;  /* 0x000000070200720c */ /* 0x000fe20003f64070 */
[----:B------:R-:W-:Y:S01]  /*2ca0*/  @!P1 IMAD.IADD R5, R5, 0x1, -R2 ;  /* 0x0000000105059824 */ /* 0x000fe200078e0a02 */
[----:B------:R-:W-:Y:S01]  /*2cb0*/  ISETP.GE.AND P1, PT, R10, RZ, PT ;  /* 0x000000ff0a00720c */ /* 0x000fe20003f26270 */
[----:B------:R-:W-:Y:S01]  /*2cc0*/  IMAD.HI.U32 R10, R4, R13, RZ ;  /* 0x0000000d040a7227 */ /* 0x000fe200078e00ff */
[----:B-1----:R-:W-:Y:S02]  /*2cd0*/  IADD3 R9, R12, 0xffffffe, RZ ;  /* 0x0ffffffe0c097810 */ /* 0x002fe40007ffe0ff */
[----:B------:R-:W-:Y:S01]  /*2ce0*/  ISETP.GT.U32.AND P0, PT, R2, R5, PT ;  /* 0x000000050200720c */ /* 0x000fe20003f04070 */
[----:B------:R-:W-:Y:S01]  /*2cf0*/  IMAD.MOV R8, RZ, RZ, -R8 ;  /* 0x000000ffff087224 */ /* 0x000fe200078e0a08 */
[----:B------:R-:W-:Y:S01]  /*2d00*/  IADD3 R12, R3, 0x38, RZ ;  /* 0x00000038030c7810 */ /* 0x000fe20007ffe0ff */
[----:B------:R-:W-:Y:S01]  /*2d10*/  @!P4 IMAD.IADD R236, R236, 0x1, -R2 ;  /* 0x00000001ececc824 */ /* 0x000fe200078e0a02 */
[----:B------:R-:W-:Y:S01]  /*2d20*/  ISETP.GE.AND P4, PT, R25, RZ, PT ;  /* 0x000000ff1900720c */ /* 0x000fe20003f86270 */
[C---:B------:R-:W-:Y:S01]  /*2d30*/  IMAD R11, R2.reuse, R8, R11 ;  /* 0x00000008020b7224 */ /* 0x040fe200078e020b */
[----:B------:R-:W-:Y:S01]  /*2d40*/  IADD3 R8, R3, 0x40, RZ ;  /* 0x0000004003087810 */ /* 0x000fe20007ffe0ff */
[----:B------:R-:W-:Y:S01]  /*2d50*/  IMAD.MOV R10, RZ, RZ, -R10 ;  /* 0x000000ffff0a7224 */ /* 0x000fe200078e0a0a */
[----:B------:R-:W1:Y:S01]  /*2d60*/  F2I.FTZ.U32.TRUNC.NTZ R9, R9 ;  /* 0x0000000900097305 */ /* 0x000e62000021f000 */
[----:B------:R-:W-:Y:S01]  /*2d70*/  @!P5 IMAD.MOV R236, RZ, RZ, -R236 ;  /* 0x000000ffffecd224 */ /* 0x000fe200078e0aec */
[C---:B------:R-:W-:Y:S01]  /*2d80*/  ISETP.GT.U32.AND P5, PT, R2.reuse, R11, PT ;  /* 0x0000000b0200720c */ /* 0x040fe20003fa4070 */
[C---:B------:R-:W-:Y:S01]  /*2d90*/  IMAD R13, R2.reuse, R10, R13 ;  /* 0x0000000a020d7224 */ /* 0x040fe200078e020d */
[----:B------:R-:W-:Y:S01]  /*2da0*/  IABS R25, R8 ;  /* 0x0000000800197213 */ /* 0x000fe20000000000 */
[--C-:B------:R-:W-:Y:S01]  /*2db0*/  @!P3 IMAD.IADD R7, R7, 0x1, -R2.reuse ;  /* 0x000000010707b824 */ /* 0x100fe200078e0a02 */
[----:B------:R-:W-:Y:S01]  /*2dc0*/  IADD3 R10, R3, 0x3c, RZ ;  /* 0x0000003c030a7810 */ /* 0x000fe20007ffe0ff */
[----:B------:R-:W-:Y:S01]  /*2dd0*/  @!P0 IMAD.IADD R5, R5, 0x1, -R2 ;  /* 0x0000000105058824 */ /* 0x000fe200078e0a02 */
[----:B------:R-:W-:Y:S01]  /*2de0*/  ISETP.GT.U32.AND P3, PT, R2, R13, PT ;  /* 0x0000000d0200720c */ /* 0x000fe20003f64070 */
[----:B------:R-:W-:Y:S01]  /*2df0*/  IMAD.MOV.U32 R228, RZ, RZ, R7 ;  /* 0x000000ffffe47224 */ /* 0x000fe200078e0007 */
[----:B------:R-:W-:Y:S01]  /*2e00*/  ISETP.GE.AND P0, PT, R8, RZ, PT ;  /* 0x000000ff0800720c */ /* 0x000fe20003f06270 */
[----:B------:R-:W-:Y:S01]  /*2e10*/  IMAD.HI.U32 R8, R4, R25, RZ ;  /* 0x0000001904087227 */ /* 0x000fe200078e00ff */
[----:B------:R-:W-:-:S03]  /*2e20*/  IABS R27, R10 ;  /* 0x0000000a001b7213 */ /* 0x000fc60000000000 */
[----:B------:R-:W-:Y:S01]  /*2e30*/  @!P5 IMAD.IADD R11, R11, 0x1, -R2 ;  /* 0x000000010b0bd824 */ /* 0x000fe200078e0a02 */
[----:B------:R-:W-:Y:S01]  /*2e40*/  ISETP.GE.AND P5, PT, R10, RZ, PT ;  /* 0x000000ff0a00720c */ /* 0x000fe20003fa6270 */
[----:B------:R-:W-:Y:S02]  /*2e50*/  IMAD.MOV R8, RZ, RZ, -R8 ;  /* 0x000000ffff087224 */ /* 0x000fe400078e0a08 */
[----:B-1----:R-:W-:Y:S02]  /*2e60*/  IMAD.MOV R24, RZ, RZ, -R9 ;  /* 0x000000ffff187224 */ /* 0x002fe400078e0a09 */
[----:B------:R-:W-:Y:S01]  /*2e70*/  @!P3 IMAD.IADD R13, R13, 0x1, -R2 ;  /* 0x000000010d0db824 */ /* 0x000fe200078e0a02 */
[C---:B------:R-:W-:Y:S01]  /*2e80*/  ISETP.GT.U32.AND P3, PT, R2.reuse, R11, PT ;  /* 0x0000000b0200720c */ /* 0x040fe20003f64070 */
[----:B------:R-:W-:Y:S02]  /*2e90*/  IMAD R7, R2, R8, R25 ;  /* 0x0000000802077224 */ /* 0x000fe400078e0219 */
[----:B------:R-:W-:-:S04]  /*2ea0*/  IMAD.HI.U32 R8, R4, R27, RZ ;  /* 0x0000001b04087227 */ /* 0x000fc800078e00ff */
[----:B------:R-:W-:Y:S01]  /*2eb0*/  @!P4 IMAD.MOV R228, RZ, RZ, -R228 ;  /* 0x000000ffffe4c224 */ /* 0x000fe200078e0ae4 */
[----:B------:R-:W-:Y:S01]  /*2ec0*/  ISETP.GE.AND P4, PT, R12, RZ, PT ;  /* 0x000000ff0c00720c */ /* 0x000fe20003f86270 */
[----:B------:R-:W-:Y:S01]  /*2ed0*/  IMAD R31, R24, R53, RZ ;  /* 0x00000035181f7224 */ /* 0x000fe200078e02ff */
[----:B------:R-:W-:Y:S01]  /*2ee0*/  IABS R12, R12 ;  /* 0x0000000c000c7213 */ /* 0x000fe20000000000 */
[----:B------:R-:W-:Y:S02]  /*2ef0*/  IMAD.MOV R24, RZ, RZ, -R8 ;  /* 0x000000ffff187224 */ /* 0x000fe400078e0a08 */
[----:B------:R-:W-:Y:S01]  /*2f00*/  @!P3 IMAD.IADD R11, R11, 0x1, -R2 ;  /* 0x000000010b0bb824 */ /* 0x000fe200078e0a02 */
[----:B------:R-:W-:Y:S01]  /*2f10*/  ISETP.GT.U32.AND P3, PT, R2, R7, PT ;  /* 0x000000070200720c */ /* 0x000fe20003f64070 */
[----:B------:R-:W-:Y:S02]  /*2f20*/  IMAD.MOV.U32 R8, RZ, RZ, RZ ;  /* 0x000000ffff087224 */ /* 0x000fe400078e00ff */
[----:B------:R-:W-:-:S02]  /*2f30*/  IMAD.MOV.U32 R25, RZ, RZ, R12 ;  /* 0x000000ffff197224 */ /* 0x000fc400078e000c */
[----:B------:R-:W-:Y:S01]  /*2f40*/  IMAD.HI.U32 R28, R9, R31, R8 ;  /* 0x0000001f091c7227 */ /* 0x000fe200078e0008 */
[----:B------:R-:W-:Y:S02]  /*2f50*/  IADD3 R8, R3, 0x30, RZ ;  /* 0x0000003003087810 */ /* 0x000fe40007ffe0ff */
[----:B------:R-:W-:Y:S01]  /*2f60*/  IABS R31, R30 ;  /* 0x0000001e001f7213 */ /* 0x000fe20000000000 */
[----:B------:R-:W-:Y:S02]  /*2f70*/  IMAD R9, R2, R24, R27 ;  /* 0x0000001802097224 */ /* 0x000fe400078e021b */
[----:B------:R-:W-:-:S04]  /*2f80*/  IMAD.HI.U32 R10, R4, R25, RZ ;  /* 0x00000019040a7227 */ /* 0x000fc800078e00ff */
[----:B------:R-:W-:Y:S02]  /*2f90*/  @!P3 IMAD.IADD R7, R7, 0x1, -R2 ;  /* 0x000000010707b824 */ /* 0x000fe400078e0a02 */
[----:B------:R-:W-:Y:S01]  /*2fa0*/  @!P1 IMAD.MOV R11, RZ, RZ, -R11 ;  /* 0x000000ffff0b9224 */ /* 0x000fe200078e0a0b */
[C---:B------:R-:W-:Y:S01]  /*2fb0*/  ISETP.GT.U32.AND P1, PT, R2.reuse, R9, PT ;  /* 0x000000090200720c */ /* 0x040fe20003f24070 */
[----:B------:R-:W-:Y:S01]  /*2fc0*/  IMAD.MOV R10, RZ, RZ, -R10 ;  /* 0x000000ffff0a7224 */ /* 0x000fe200078e0a0a */
[C---:B------:R-:W-:Y:S01]  /*2fd0*/  ISETP.GT.U32.AND P3, PT, R2.reuse, R7, PT ;  /* 0x000000070200720c */ /* 0x040fe20003f64070 */
[----:B------:R-:W-:Y:S01]  /*2fe0*/  @!P6 IMAD.MOV R5, RZ, RZ, -R5 ;  /* 0x000000ffff05e224 */ /* 0x000fe200078e0a05 */
[C---:B------:R-:W-:Y:S01]  /*2ff0*/  ISETP.GT.U32.AND P6, PT, R2.reuse, R13, PT ;  /* 0x0000000d0200720c */ /* 0x040fe20003fc4070 */
[----:B------:R-:W-:Y:S02]  /*3000*/  IMAD R25, R2, R10, R25 ;  /* 0x0000000a02197224 */ /* 0x000fe400078e0219 */
[----:B------:R-:W-:-:S04]  /*3010*/  IMAD.HI.U32 R12, R4, R29, RZ ;  /* 0x0000001d040c7227 */ /* 0x000fc800078e00ff */
[----:B------:R-:W-:Y:S02]  /*3020*/  IMAD.MOV R12, RZ, RZ, -R12 ;  /* 0x000000ffff0c7224 */ /* 0x000fe400078e0a0c */
[--C-:B------:R-:W-:Y:S02]  /*3030*/  @!P1 IMAD.IADD R9, R9, 0x1, -R2.reuse ;  /* 0x0000000109099824 */ /* 0x100fe400078e0a02 */
[--C-:B------:R-:W-:Y:S01]  /*3040*/  @!P3 IMAD.IADD R7, R7, 0x1, -R2.reuse ;  /* 0x000000010707b824 */ /* 0x100fe200078e0a02 */
[C---:B------:R-:W-:Y:S01]  /*3050*/  ISETP.GT.U32.AND P3, PT, R2.reuse, R25, PT ;  /* 0x000000190200720c */ /* 0x040fe20003f64070 */
[----:B------:R-:W-:Y:S01]  /*3060*/  @!P6 IMAD.IADD R13, R13, 0x1, -R2 ;  /* 0x000000010d0de824 */ /* 0x000fe200078e0a02 */
[C---:B------:R-:W-:Y:S01]  /*3070*/  ISETP.GT.U32.AND P1, PT, R2.reuse, R9, PT ;  /* 0x000000090200720c */ /* 0x040fe20003f24070 */
[----:B------:R-:W-:Y:S01]  /*3080*/  IMAD R27, R2, R12, R29 ;  /* 0x0000000c021b7224 */ /* 0x000fe200078e021d */
[----:B------:R-:W-:Y:S01]  /*3090*/  IABS R29, R8 ;  /* 0x00000008001d7213 */ /* 0x000fe20000000000 */
[----:B------:R-:W-:Y:S01]  /*30a0*/  IMAD.MOV.U32 R12, RZ, RZ, R13 ;  /* 0x000000ffff0c7224 */ /* 0x000fe200078e000d */
[----:B------:R-:W-:Y:S01]  /*30b0*/  ISETP.GE.AND P6, PT, R26, RZ, PT ;  /* 0x000000ff1a00720c */ /* 0x000fe20003fc6270 */
[----:B------:R-:W-:-:S04]  /*30c0*/  IMAD.HI.U32 R13, R4, R33, RZ ;  /* 0x00000021040d7227 */ /* 0x000fc800078e00ff */
[----:B------:R-:W-:Y:S01]  /*30d0*/  @!P2 IMAD.MOV R12, RZ, RZ, -R12 ;  /* 0x000000ffff0ca224 */ /* 0x000fe200078e0a0c */
[----:B------:R-:W-:Y:S01]  /*30e0*/  ISETP.GE.AND P2, PT, R8, RZ, PT ;  /* 0x000000ff0800720c */ /* 0x000fe20003f46270 */
[----:B------:R-:W-:Y:S02]  /*30f0*/  @!P3 IMAD.IADD R25, R25, 0x1, -R2 ;  /* 0x000000011919b824 */ /* 0x000fe400078e0a02 */
[----:B------:R-:W-:-:S03]  /*3100*/  IMAD.HI.U32 R8, R4, R29, RZ ;  /* 0x0000001d04087227 */ /* 0x000fc600078e00ff */
[C---:B------:R-:W-:Y:S01]  /*3110*/  ISETP.GT.U32.AND P3, PT, R2.reuse, R25, PT ;  /* 0x000000190200720c */ /* 0x040fe20003f64070 */
[----:B------:R-:W-:Y:S01]  /*3120*/  @!P1 IMAD.IADD R9, R9, 0x1, -R2 ;  /* 0x0000000109099824 */ /* 0x000fe200078e0a02 */
[C---:B------:R-:W-:Y:S01]  /*3130*/  ISETP.GT.U32.AND P1, PT, R2.reuse, R27, PT ;  /* 0x0000001b0200720c */ /* 0x040fe20003f24070 */
[----:B------:R-:W-:Y:S02]  /*3140*/  IMAD.MOV R8, RZ, RZ, -R8 ;  /* 0x000000ffff087224 */ /* 0x000fe400078e0a08 */
[----:B------:R-:W-:Y:S02]  /*3150*/  IMAD.MOV R26, RZ, RZ, -R13 ;  /* 0x000000ffff1a7224 */ /* 0x000fe400078e0a0d */
[----:B------:R-:W-:Y:S02]  /*3160*/  IMAD R13, R2, R8, R29 ;  /* 0x00000008020d7224 */ /* 0x000fe400078e021d */
[----:B------:R-:W-:-:S04]  /*3170*/  IMAD.HI.U32 R10, R4, R31, RZ ;  /* 0x0000001f040a7227 */ /* 0x000fc800078e00ff */
[--C-:B------:R-:W-:Y:S01]  /*3180*/  @!P3 IMAD.IADD R25, R25, 0x1, -R2.reuse ;  /* 0x000000011919b824 */ /* 0x100fe200078e0a02 */
[----:B------:R-:W-:Y:S01]  /*3190*/  ISETP.GT.U32.AND P3, PT, R2, R13, PT ;  /* 0x0000000d0200720c */ /* 0x000fe20003f64070 */
[----:B------:R-:W-:Y:S02]  /*31a0*/  @!P1 IMAD.IADD R27, R27, 0x1, -R2 ;  /* 0x000000011b1b9824 */ /* 0x000fe400078e0a02 */
[----:B------:R-:W-:-:S03]  /*31b0*/  IMAD.HI.U32 R24, R4, R35, RZ ;  /* 0x0000002304187227 */ /* 0x000fc600078e00ff */
[C---:B------:R-:W-:Y:S01]  /*31c0*/  ISETP.GT.U32.AND P1, PT, R2.reuse, R27, PT ;  /* 0x0000001b0200720c */ /* 0x040fe20003f24070 */
[----:B------:R-:W-:Y:S02]  /*31d0*/  IMAD.MOV R10, RZ, RZ, -R10 ;  /* 0x000000ffff0a7224 */ /* 0x000fe400078e0a0a */
[----:B------:R-:W-:Y:S02]  /*31e0*/  IMAD.MOV R24, RZ, RZ, -R24 ;  /* 0x000000ffff187224 */ /* 0x000fe400078e0a18 */
[C---:B------:R-:W-:Y:S02]  /*31f0*/  IMAD R29, R2.reuse, R10, R31 ;  /* 0x0000000a021d7224 */ /* 0x040fe400078e021f */
[--C-:B------:R-:W-:Y:S02]  /*3200*/  @!P3 IMAD.IADD R13, R13, 0x1, -R2.reuse ;  /* 0x000000010d0db824 */ /* 0x100fe400078e0a02 */
[C---:B------:R-:W-:Y:S02]  /*3210*/  IMAD R31, R2.reuse, R26, R33 ;  /* 0x0000001a021f7224 */ /* 0x040fe400078e0221 */
[C---:B------:R-:W-:Y:S01]  /*3220*/  IMAD R33, R2.reuse, R24, R35 ;  /* 0x0000001802217224 */ /* 0x040fe200078e0223 */
[----:B------:R-:W-:Y:S01]  /*3230*/  IABS R35, R36 ;  /* 0x0000002400237213 */ /* 0x000fe20000000000 */
[----:B------:R-:W-:Y:S01]  /*3240*/  @!P1 IMAD.IADD R27, R27, 0x1, -R2 ;  /* 0x000000011b1b9824 */ /* 0x000fe200078e0a02 */
[----:B------:R-:W-:Y:S01]  /*3250*/  ISETP.GT.U32.AND P3, PT, R2, R13, PT ;  /* 0x0000000d0200720c */ /* 0x000fe20003f64070 */
[----:B------:R-:W-:Y:S01]  /*3260*/  IMAD.HI.U32 R10, R4, R37, RZ ;  /* 0x00000025040a7227 */ /* 0x000fe200078e00ff */
[----:B------:R-:W-:-:S03]  /*3270*/  ISETP.GT.U32.AND P1, PT, R2, R29, PT ;  /* 0x0000001d0200720c */ /* 0x000fc60003f24070 */
[----:B------:R-:W-:-:S04]  /*3280*/  IMAD.HI.U32 R8, R4, R35, RZ ;  /* 0x0000002304087227 */ /* 0x000fc800078e00ff */
[----:B------:R-:W-:Y:S02]  /*3290*/  IMAD.MOV R8, RZ, RZ, -R8 ;  /* 0x000000ffff087224 */ /* 0x000fe400078e0a08 */
[----:B------:R-:W-:Y:S02]  /*32a0*/  IMAD.MOV R10, RZ, RZ, -R10 ;  /* 0x000000ffff0a7224 */ /* 0x000fe400078e0a0a */
[C---:B------:R-:W-:Y:S02]  /*32b0*/  IMAD R35, R2.reuse, R8, R35 ;  /* 0x0000000802237224 */ /* 0x040fe400078e0223 */
[----:B------:R-:W-:Y:S01]  /*32c0*/  @!P3 IMAD.IADD R13, R13, 0x1, -R2 ;  /* 0x000000010d0db824 */ /* 0x000fe200078e0a02 */
[----:B------:R-:W-:Y:S01]  /*32d0*/  ISETP.GT.U32.AND P3, PT, R2, R31, PT ;  /* 0x0000001f0200720c */ /* 0x000fe20003f64070 */
[----:B------:R-:W-:-:S04]  /*32e0*/  IMAD.HI.U32 R8, R4, R43, RZ ;  /* 0x0000002b04087227 */ /* 0x000fc800078e00ff */
[----:B------:R-:W-:Y:S01]  /*32f0*/  @!P1 IMAD.IADD R29, R29, 0x1, -R2 ;  /* 0x000000011d1d9824 */ /* 0x000fe200078e0a02 */
[C---:B------:R-:W-:Y:S01]  /*3300*/  ISETP.GT.U32.AND P1, PT, R2.reuse, R33, PT ;  /* 0x000000210200720c */ /* 0x040fe20003f24070 */
[----:B------:R-:W-:Y:S02]  /*3310*/  IMAD.MOV R8, RZ, RZ, -R8 ;  /* 0x000000ffff087224 */ /* 0x000fe400078e0a08 */
[C---:B------:R-:W-:Y:S02]  /*3320*/  IMAD R37, R2.reuse, R10, R37 ;  /* 0x0000000a02257224 */ /* 0x040fe400078e0225 */
[C---:B------:R-:W-:Y:S02]  /*3330*/  IMAD R43, R2.reuse, R8, R43 ;  /* 0x00000008022b7224 */ /* 0x040fe400078e022b */
[----:B------:R-:W-:Y:S02]  /*3340*/  IMAD.MOV.U32 R8, RZ, RZ, R7 ;  /* 0x000000ffff087224 */ /* 0x000fe400078e0007 */
[----:B------:R-:W-:Y:S01]  /*3350*/  @!P3 IMAD.IADD R31, R31, 0x1, -R2 ;  /* 0x000000011f1fb824 */ /* 0x000fe200078e0a02 */
[C---:B------:R-:W-:Y:S01]  /*3360*/  ISETP.GT.U32.AND P3, PT, R2.reuse, R35, PT ;  /* 0x000000230200720c */ /* 0x040fe20003f64070 */
[----:B------:R-:W-:Y:S01]  /*3370*/  @!P0 IMAD.MOV R8, RZ, RZ, -R8 ;  /* 0x000000ffff088224 */ /* 0x000fe200078e0a08 */
[----:B------:R-:W-:Y:S01]  /*3380*/  ISETP.GT.U32.AND P0, PT, R2, R29, PT ;  /* 0x0000001d0200720c */ /* 0x000fe20003f04070 */
[----:B------:R-:W-:-:S04]  /*3390*/  IMAD.HI.U32 R24, R4, R39, RZ ;  /* 0x0000002704187227 */ /* 0x000fc800078e00ff */
[----:B------:R-:W-:-:S04]  /*33a0*/  IMAD.HI.U32 R26, R4, R41, RZ ;  /* 0x00000029041a7227 */ /* 0x000fc800078e00ff */
[----:B------:R-:W-:Y:S01]  /*33b0*/  @!P1 IMAD.IADD R33, R33, 0x1, -R2 ;  /* 0x0000000121219824 */ /* 0x000fe200078e0a02 */
[C---:B------:R-:W-:Y:S01]  /*33c0*/  ISETP.GT.U32.AND P1, PT, R2.reuse, R37, PT ;  /* 0x000000250200720c */ /* 0x040fe20003f24070 */
[----:B------:R-:W-:Y:S02]  /*33d0*/  IMAD.MOV R24, RZ, RZ, -R24 ;  /* 0x000000ffff187224 */ /* 0x000fe400078e0a18 */
[----:B------:R-:W-:Y:S02]  /*33e0*/  IMAD.MOV R26, RZ, RZ, -R26 ;  /* 0x000000ffff1a7224 */ /* 0x000fe400078e0a1a */
[C---:B------:R-:W-:Y:S02]  /*33f0*/  IMAD R39, R2.reuse, R24, R39 ;  /* 0x0000001802277224 */ /* 0x040fe400078e0227 */
[C---:B------:R-:W-:Y:S02]  /*3400*/  IMAD R41, R2.reuse, R26, R41 ;  /* 0x0000001a02297224 */ /* 0x040fe400078e0229 */
[--C-:B------:R-:W-:Y:S01]  /*3410*/  @!P3 IMAD.IADD R35, R35, 0x1, -R2.reuse ;  /* 0x000000012323b824 */ /* 0x100fe200078e0a02 */
[C---:B------:R-:W-:Y:S01]  /*3420*/  ISETP.GT.U32.AND P3, PT, R2.reuse, R39, PT ;  /* 0x000000270200720c */ /* 0x040fe20003f64070 */
[----:B------:R-:W-:Y:S01]  /*3430*/  @!P0 IMAD.IADD R29, R29, 0x1, -R2 ;  /* 0x000000011d1d8824 */ /* 0x000fe200078e0a02 */
[----:B------:R-:W-:Y:S01]  /*3440*/  ISETP.GT.U32.AND P0, PT, R2, R41, PT ;  /* 0x000000290200720c */ /* 0x000fe20003f04070 */
[----:B------:R-:W-:-:S04]  /*3450*/  IMAD.HI.U32 R26, R4, R49, RZ ;  /* 0x00000031041a7227 */ /* 0x000fc800078e00ff */
[----:B------:R-:W-:Y:S01]  /*3460*/  @!P1 IMAD.IADD R37, R37, 0x1, -R2 ;  /* 0x0000000125259824 */ /* 0x000fe200078e0a02 */
[C---:B------:R-:W-:Y:S01]  /*3470*/  ISETP.GT.U32.AND P1, PT, R2.reuse, R33, PT ;  /* 0x000000210200720c */ /* 0x040fe20003f24070 */
[----:B------:R-:W-:Y:S01]  /*3480*/  @!P5 IMAD.MOV R9, RZ, RZ, -R9 ;  /* 0x000000ffff09d224 */ /* 0x000fe200078e0a09 */
[----:B------:R-:W-:Y:S01]  /*3490*/  ISETP.GT.U32.AND P5, PT, R2, R31, PT ;  /* 0x0000001f0200720c */ /* 0x000fe20003fa4070 */
[----:B------:R-:W-:-:S04]  /*34a0*/  IMAD.HI.U32 R10, R4, R45, RZ ;  /* 0x0000002d040a7227 */ /* 0x000fc800078e00ff */
        /* <DEDUP_REMOVED lines=9> */
[----:B------:R-:W-:Y:S01]  /*3540*/  @!P6 IMAD.MOV R27, RZ, RZ, -R27 ;  /* 0x000000ffff1be224 */ /* 0x000fe200078e0a1b */
[----:B------:R-:W-:Y:S01]  /*3550*/  ISETP.GT.U32.AND P6, PT, R2, R37, PT ;  /* 0x000000250200720c */ /* 0x000fe20003fc4070 */
[----:B------:R-:W-:-:S04]  /*3560*/  IMAD.HI.U32 R4, R4, R51, RZ ;  /* 0x0000003304047227 */ /* 0x000fc800078e00ff */
[--C-:B------:R-:W-:Y:S01]  /*3570*/  @!P5 IMAD.IADD R31, R31, 0x1, -R2.reuse ;  /* 0x000000011f1fd824 */ /* 0x100fe200078e0a02 */
[C---:B------:R-:W-:Y:S01]  /*3580*/  ISETP.GT.U32.AND P5, PT, R2.reuse, R43, PT ;  /* 0x0000002b0200720c */ /* 0x040fe20003fa4070 */
[----:B------:R-:W-:Y:S01]  /*3590*/  @!P1 IMAD.IADD R33, R33, 0x1, -R2 ;  /* 0x0000000121219824 */ /* 0x000fe200078e0a02 */
[C---:B------:R-:W-:Y:S01]  /*35a0*/  ISETP.GT.U32.AND P1, PT, R2.reuse, R45, PT ;  /* 0x0000002d0200720c */ /* 0x040fe20003f24070 */
[----:B------:R-:W-:Y:S02]  /*35b0*/  IMAD.MOV R4, RZ, RZ, -R4 ;  /* 0x000000ffff047224 */ /* 0x000fe400078e0a04 */
[----:B------:R-:W-:Y:S02]  /*35c0*/  IMAD.MOV R24, RZ, RZ, -R24 ;  /* 0x000000ffff187224 */ /* 0x000fe400078e0a18 */
[C---:B------:R-:W-:Y:S01]  /*35d0*/  IMAD R51, R2.reuse, R4, R51 ;  /* 0x0000000402337224 */ /* 0x040fe200078e0233 */
[----:B------:R-:W-:Y:S01]  /*35e0*/  IABS R4, R54 ;  /* 0x0000003600047213 */ /* 0x000fe20000000000 */
[----:B------:R-:W-:-:S02]  /*35f0*/  IMAD R47, R2, R24, R47 ;  /* 0x00000018022f7224 */ /* 0x000fc400078e022f */
[--C-:B------:R-:W-:Y:S01]  /*3600*/  @!P3 IMAD.IADD R35, R35, 0x1, -R2.reuse ;  /* 0x000000012323b824 */ /* 0x100fe200078e0a02 */
[C---:B------:R-:W-:Y:S01]  /*3610*/  ISETP.GT.U32.AND P3, PT, R2.reuse, R51, PT ;  /* 0x000000330200720c */ /* 0x040fe20003f64070 */
[--C-:B------:R-:W-:Y:S01]  /*3620*/  @!P0 IMAD.IADD R49, R49, 0x1, -R2.reuse ;  /* 0x0000000131318824 */ /* 0x100fe200078e0a02 */
[C---:B------:R-:W-:Y:S01]  /*3630*/  ISETP.GT.U32.AND P0, PT, R2.reuse, R41, PT ;  /* 0x000000290200720c */ /* 0x040fe20003f04070 */
[----:B------:R-:W-:Y:S01]  /*3640*/  @!P6 IMAD.IADD R37, R37, 0x1, -R2 ;  /* 0x000000012525e824 */ /* 0x000fe200078e0a02 */
[----:B------:R-:W-:Y:S01]  /*3650*/  ISETP.GT.U32.AND P6, PT, R2, R47, PT ;  /* 0x0000002f0200720c */ /* 0x000fe20003fc4070 */
[----:B------:R-:W-:-:S04]  /*3660*/  IMAD.HI.U32 R28, R28, R4, RZ ;  /* 0x000000041c1c7227 */ /* 0x000fc800078e00ff */
[--C-:B------:R-:W-:Y:S01]  /*3670*/  @!P5 IMAD.IADD R43, R43, 0x1, -R2.reuse ;  /* 0x000000012b2bd824 */ /* 0x100fe200078e0a02 */
[----:B------:R-:W-:Y:S01]  /*3680*/  ISETP.GE.AND P5, PT, R32, RZ, PT ;  /* 0x000000ff2000720c */ /* 0x000fe20003fa6270 */
[----:B------:R-:W-:Y:S01]  /*3690*/  @!P1 IMAD.IADD R45, R45, 0x1, -R2 ;  /* 0x000000012d2d9824 */ /* 0x000fe200078e0a02 */
[----:B------:R-:W-:Y:S01]  /*36a0*/  ISETP.GE.AND P1, PT, R34, RZ, PT ;  /* 0x000000ff2200720c */ /* 0x000fe20003f26270 */
[----:B------:R-:W-:Y:S02]  /*36b0*/  IMAD.MOV.U32 R242, RZ, RZ, R13 ;  /* 0x000000fffff27224 */ /* 0x000fe400078e000d */
[----:B------:R-:W-:Y:S02]  /*36c0*/  IMAD.MOV R28, RZ, RZ, -R28 ;  /* 0x000000ffff1c7224 */ /* 0x000fe400078e0a1c */
[----:B------:R-:W-:Y:S01]  /*36d0*/  @!P2 IMAD.MOV R242, RZ, RZ, -R242 ;  /* 0x000000fffff2a224 */ /* 0x000fe200078e0af2 */
[C---:B------:R-:W-:Y:S01]  /*36e0*/  ISETP.GT.U32.AND P2, PT, R2.reuse, R43, PT ;  /* 0x0000002b0200720c */ /* 0x040fe20003f44070 */
[----:B------:R-:W-:Y:S01]  /*36f0*/  @!P4 IMAD.MOV R25, RZ, RZ, -R25 ;  /* 0x000000ffff19c224 */ /* 0x000fe200078e0a19 */
[----:B------:R-:W-:Y:S01]  /*3700*/  ISETP.GT.U32.AND P4, PT, R2, R39, PT ;  /* 0x000000270200720c */ /* 0x000fe20003f84070 */
[----:B------:R-:W-:-:S02]  /*3710*/  IMAD R4, R53, R28, R4 ;  /* 0x0000001c35047224 */ /* 0x000fc400078e0204 */
[--C-:B------:R-:W-:Y:S01]  /*3720*/  @!P3 IMAD.IADD R51, R51, 0x1, -R2.reuse ;  /* 0x000000013333b824 */ /* 0x100fe200078e0a02 */
[----:B------:R-:W-:Y:S01]  /*3730*/  ISETP.GE.AND P3, PT, R36, RZ, PT ;  /* 0x000000ff2400720c */ /* 0x000fe20003f66270 */
[--C-:B------:R-:W-:Y:S01]  /*3740*/  @!P0 IMAD.IADD R41, R41, 0x1, -R2.reuse ;  /* 0x0000000129298824 */ /* 0x100fe200078e0a02 */
[----:B------:R-:W-:Y:S01]  /*3750*/  ISETP.GT.U32.AND P0, PT, R53, R4, PT ;  /* 0x000000043500720c */ /* 0x000fe20003f04070 */
[--C-:B------:R-:W-:Y:S01]  /*3760*/  @!P6 IMAD.IADD R47, R47, 0x1, -R2.reuse ;  /* 0x000000012f2fe824 */ /* 0x100fe200078e0a02 */
[----:B------:R-:W-:Y:S01]  /*3770*/  ISETP.GE.AND P6, PT, R38, RZ, PT ;  /* 0x000000ff2600720c */ /* 0x000fe20003fc6270 */
[----:B------:R-:W-:Y:S01]  /*3780*/  @!P1 IMAD.MOV R33, RZ, RZ, -R33 ;  /* 0x000000ffff219224 */ /* 0x000fe200078e0a21 */
[----:B------:R-:W-:Y:S01]  /*3790*/  ISETP.GT.U32.AND P1, PT, R2, R51, PT ;  /* 0x000000330200720c */ /* 0x000fe20003f24070 */
[--C-:B------:R-:W-:Y:S01]  /*37a0*/  @!P2 IMAD.IADD R43, R43, 0x1, -R2.reuse ;  /* 0x000000012b2ba824 */ /* 0x100fe200078e0a02 */
[----:B------:R-:W-:Y:S01]  /*37b0*/  ISETP.GE.AND P2, PT, R40, RZ, PT ;  /* 0x000000ff2800720c */ /* 0x000fe20003f46270 */
[----:B------:R-:W-:Y:S01]  /*37c0*/  @!P4 IMAD.IADD R39, R39, 0x1, -R2 ;  /* 0x000000012727c824 */ /* 0x000fe200078e0a02 */
[----:B------:R-:W-:Y:S01]  /*37d0*/  ISETP.GE.AND P4, PT, R30, RZ, PT ;  /* 0x000000ff1e00720c */ /* 0x000fe20003f86270 */
[----:B------:R-:W-:Y:S01]  /*37e0*/  @!P5 IMAD.MOV R31, RZ, RZ, -R31 ;  /* 0x000000ffff1fd224 */ /* 0x000fe200078e0a1f */
[----:B------:R-:W-:Y:S01]  /*37f0*/  ISETP.GE.AND P5, PT, R3, RZ, PT ;  /* 0x000000ff0300720c */ /* 0x000fe20003fa6270 */
[----:B------:R-:W-:Y:S01]  /*3800*/  @!P3 IMAD.MOV R35, RZ, RZ, -R35 ;  /* 0x000000ffff23b224 */ /* 0x000fe200078e0a23 */
[----:B------:R-:W-:Y:S01]  /*3810*/  SHF.R.S32.HI R3, RZ, 0x1f, R186 ;  /* 0x0000001fff037819 */ /* 0x000fe200000114ba */
[----:B------:R-:W-:Y:S01]  /*3820*/  @!P0 IMAD.IADD R4, R4, 0x1, -R53 ;  /* 0x0000000104048824 */ /* 0x000fe200078e0a35 */
[----:B------:R-:W-:Y:S01]  /*3830*/  LOP3.LUT P0, RZ, R52, 0x40, RZ, 0xc0, !PT ;  /* 0x0000004034ff7812 */ /* 0x000fe2000780c0ff */
[----:B------:R-:W-:Y:S01]  /*3840*/  @!P6 IMAD.MOV R37, RZ, RZ, -R37 ;  /* 0x000000ffff25e224 */ /* 0x000fe200078e0a25 */
[----:B------:R-:W-:Y:S01]  /*3850*/  ISETP.GT.U32.AND P6, PT, R2, R49, PT ;  /* 0x000000310200720c */ /* 0x000fe20003fc4070 */
[--C-:B------:R-:W-:Y:S01]  /*3860*/  @!P1 IMAD.IADD R51, R51, 0x1, -R2.reuse ;  /* 0x0000000133339824 */ /* 0x100fe200078e0a02 */
[----:B------:R-:W-:Y:S01]  /*3870*/  LEA.HI R186, R3, R186, RZ, 0x5 ;  /* 0x000000ba03ba7211 */ /* 0x000fe200078f28ff */
[----:B------:R-:W-:Y:S01]  /*3880*/  @!P2 IMAD.MOV R39, RZ, RZ, -R39 ;  /* 0x000000ffff27a224 */ /* 0x000fe200078e0a27 */
[----:B------:R-:W-:Y:S01]  /*3890*/  ISETP.GE.AND P1, PT, R44, RZ, PT ;  /* 0x000000ff2c00720c */ /* 0x000fe20003f26270 */
[----:B------:R-:W-:Y:S01]  /*38a0*/  @!P4 IMAD.MOV R29, RZ, RZ, -R29 ;  /* 0x000000ffff1dc224 */ /* 0x000fe200078e0a1d */
[----:B------:R-:W-:Y:S01]  /*38b0*/  SEL R3, RZ, 0x90, !P0 ;  /* 0x00000090ff037807 */ /* 0x000fe20004000000 */
[----:B------:R-:W-:Y:S01]  /*38c0*/  IMAD.SHL.U32 R7, R52, 0x2, RZ ;  /* 0x0000000234077824 */ /* 0x000fe200078e00ff */
[----:B------:R-:W-:Y:S01]  /*38d0*/  ISETP.GE.AND P0, PT, R50, RZ, PT ;  /* 0x000000ff3200720c */ /* 0x000fe20003f06270 */
[----:B------:R-:W-:Y:S01]  /*38e0*/  IMAD.SHL.U32 R24, R52, 0x8, RZ ;  /* 0x0000000834187824 */ /* 0x000fe200078e00ff */
[----:B------:R-:W-:Y:S01]  /*38f0*/  ISETP.GT.U32.AND P2, PT, R53, R4, PT ;  /* 0x000000043500720c */ /* 0x000fe20003f44070 */
[----:B------:R-:W-:Y:S01]  /*3900*/  @!P5 IMAD.MOV R51, RZ, RZ, -R51 ;  /* 0x000000ffff33d224 */ /* 0x000fe200078e0a33 */
[C---:B------:R-:W-:Y:S01]  /*3910*/  ISETP.GT.U32.AND P4, PT, R2.reuse, R45, PT ;  /* 0x0000002d0200720c */ /* 0x040fe20003f84070 */
[----:B------:R-:W-:Y:S01]  /*3920*/  @!P6 IMAD.IADD R49, R49, 0x1, -R2 ;  /* 0x000000013131e824 */ /* 0x000fe200078e0a02 */
[----:B------:R-:W-:-:S02]  /*3930*/  ISETP.GT.U32.AND P3, PT, R2, R47, PT ;  /* 0x0000002f0200720c */ /* 0x000fc40003f64070 */
[----:B------:R-:W-:Y:S01]  /*3940*/  ISETP.GE.AND P6, PT, R48, RZ, PT ;  /* 0x000000ff3000720c */ /* 0x000fe20003fc6270 */
[----:B------:R-:W-:Y:S01]  /*3950*/  @!P1 IMAD.MOV R43, RZ, RZ, -R43 ;  /* 0x000000ffff2b9224 */ /* 0x000fe200078e0a2b */
[----:B------:R-:W-:Y:S02]  /*3960*/  ISETP.GE.AND P1, PT, R54, RZ, PT ;  /* 0x000000ff3600720c */ /* 0x000fe40003f26270 */
[----:B------:R-:W-:Y:S01]  /*3970*/  LOP3.LUT R24, R24, 0x30, R7, 0x48, !PT ;  /* 0x0000003018187812 */ /* 0x000fe200078e4807 */
[----:B------:R-:W-:Y:S01]  /*3980*/  @!P0 IMAD.MOV R49, RZ, RZ, -R49 ;  /* 0x000000ffff318224 */ /* 0x000fe200078e0a31 */
[----:B------:R-:W-:Y:S01]  /*3990*/  ISETP.NE.AND P0, PT, RZ, c[0x0][0x178], PT ;  /* 0x00005e00ff007a0c */ /* 0x000fe20003f05270 */
[----:B------:R-:W-:Y:S01]  /*39a0*/  @!P2 IMAD.IADD R4, R4, 0x1, -R53 ;  /* 0x000000010404a824 */ /* 0x000fe200078e0a35 */
[----:B------:R-:W-:Y:S01]  /*39b0*/  ISETP.NE.AND P2, PT, RZ, c[0x0][0x17c], PT ;  /* 0x00005f00ff007a0c */ /* 0x000fe20003f45270 */
[--C-:B------:R-:W-:Y:S01]  /*39c0*/  @!P4 IMAD.IADD R45, R45, 0x1, -R2.reuse ;  /* 0x000000012d2dc824 */ /* 0x100fe200078e0a02 */
[----:B------:R-:W-:Y:S01]  /*39d0*/  ISETP.GE.AND P4, PT, R42, RZ, PT ;  /* 0x000000ff2a00720c */ /* 0x000fe20003f86270 */
[----:B------:R-:W-:Y:S01]  /*39e0*/  @!P3 IMAD.IADD R47, R47, 0x1, -R2 ;  /* 0x000000012f2fb824 */ /* 0x000fe200078e0a02 */
[----:B------:R-:W-:-:S02]  /*39f0*/  LOP3.LUT R2, R52, 0x7, RZ, 0xc0, !PT ;  /* 0x0000000734027812 */ /* 0x000fc400078ec0ff */
[C---:B------:R-:W-:Y:S01]  /*3a00*/  SEL R59, R251.reuse, R59, !P2 ;  /* 0x0000003bfb3b7207 */ /* 0x040fe20005000000 */
[----:B------:R-:W-:Y:S01]  /*3a10*/  @!P1 IMAD.MOV R4, RZ, RZ, -R4 ;  /* 0x000000ffff049224 */ /* 0x000fe200078e0a04 */
[----:B------:R-:W-:Y:S01]  /*3a20*/  ISETP.GE.AND P3, PT, R46, RZ, PT ;  /* 0x000000ff2e00720c */ /* 0x000fe20003f66270 */
[C---:B------:R-:W-:Y:S01]  /*3a30*/  IMAD R10, R2.reuse, 0x90, RZ ;  /* 0x00000090020a7824 */ /* 0x040fe200078e02ff */
[C---:B------:R-:W-:Y:S01]  /*3a40*/  SEL R191, R251.reuse, R191, !P2 ;  /* 0x000000bffbbf7207 */ /* 0x040fe20005000000 */
[----:B------:R-:W-:Y:S01]  /*3a50*/  IMAD R13, R2, 0x4, R55 ;  /* 0x00000004020d7824 */ /* 0x000fe200078e0237 */
[----:B------:R-:W-:Y:S01]  /*3a60*/  SEL R58, R251, R58, !P2 ;  /* 0x0000003afb3a7207 */ /* 0x000fe20005000000 */
[----:B------:R-:W-:Y:S01]  /*3a70*/  IMAD R59, R59, c[0x0][0x190], RZ ;  /* 0x000064003b3b7a24 */ /* 0x000fe200078e02ff */
[----:B------:R-:W-:Y:S01]  /*3a80*/  @!P0 LOP3.LUT R4, RZ, c[0x0][0x178], RZ, 0x33, !PT ;  /* 0x00005e00ff048a12 */ /* 0x000fe200078e33ff */
[----:B------:R-:W-:Y:S01]  /*3a90*/  IMAD R191, R191, c[0x0][0x190], RZ ;  /* 0x00006400bfbf7a24 */ /* 0x000fe200078e02ff */
[----:B------:R-:W-:Y:S01]  /*3aa0*/  SEL R188, R251, R188, !P2 ;  /* 0x000000bcfbbc7207 */ /* 0x000fe20005000000 */
[----:B------:R-:W-:Y:S01]  /*3ab0*/  IMAD R58, R58, c[0x0][0x190], RZ ;  /* 0x000064003a3a7a24 */ /* 0x000fe200078e02ff */
[----:B------:R-:W-:Y:S01]  /*3ac0*/  LOP3.LUT R10, R10, 0x10, R7, 0x78, !PT ;  /* 0x000000100a0a7812 */ /* 0x000fe200078e7807 */
[----:B------:R-:W-:Y:S01]  /*3ad0*/  IMAD.U32 R7, R13, 0x10, R24 ;  /* 0x000000100d077824 */ /* 0x000fe200078e0018 */
[----:B------:R-:W-:Y:S01]  /*3ae0*/  SEL R13, R251, R5, !P2 ;  /* 0x00000005fb0d7207 */ /* 0x000fe20005000000 */
[----:B------:R-:W-:Y:S01]  /*3af0*/  IMAD R5, R4, c[0x0][0x184], RZ ;  /* 0x0000610004057a24 */ /* 0x000fe200078e02ff */
[----:B------:R-:W-:Y:S01]  /*3b00*/  LEA R70, P1, R59, c[0x0][0x168], 0x1 ;  /* 0x00005a003b467a11 */ /* 0x000fe200078208ff */
[----:B------:R-:W-:Y:S01]  /*3b10*/  IMAD R188, R188, c[0x0][0x190], RZ ;  /* 0x00006400bcbc7a24 */ /* 0x000fe200078e02ff */
[C---:B------:R-:W-:Y:S01]  /*3b20*/  SEL R194, R251.reuse, R194, !P2 ;  /* 0x000000c2fbc27207 */ /* 0x040fe20005000000 */
[----:B------:R-:W-:Y:S01]  /*3b30*/  @!P3 IMAD.MOV R45, RZ, RZ, -R45 ;  /* 0x000000ffff2db224 */ /* 0x000fe200078e0a2d */
[C---:B------:R-:W-:Y:S01]  /*3b40*/  SEL R57, R251.reuse, R57, !P2 ;  /* 0x00000039fb397207 */ /* 0x040fe20005000000 */
[----:B------:R-:W-:Y:S01]  /*3b50*/  @!P4 IMAD.MOV R41, RZ, RZ, -R41 ;  /* 0x000000ffff29c224 */ /* 0x000fe200078e0a29 */
[----:B------:R-:W-:Y:S01]  /*3b60*/  SEL R189, R251, R189, !P2 ;  /* 0x000000bdfbbd7207 */ /* 0x000fe20005000000 */
[----:B------:R-:W-:Y:S01]  /*3b70*/  @!P6 IMAD.MOV R47, RZ, RZ, -R47 ;  /* 0x000000ffff2fe224 */ /* 0x000fe200078e0a2f */
[----:B------:R-:W-:Y:S01]  /*3b80*/  LEA R71, P3, R191, c[0x0][0x168], 0x1 ;  /* 0x00005a00bf477a11 */ /* 0x000fe200078608ff */
[----:B------:R1:W-:Y:S01]  /*3b90*/  STL [R1+0xac], R70 ;  /* 0x0000ac4601007387 */ /* 0x0003e20000100800 */
[----:B------:R-:W-:Y:S01]  /*3ba0*/  IMAD R194, R194, c[0x0][0x190], RZ ;  /* 0x00006400c2c27a24 */ /* 0x000fe200078e02ff */
[----:B------:R-:W-:Y:S01]  /*3bb0*/  LEA R4, P6, R5, c[0x0][0x160], 0x1 ;  /* 0x0000580005047a11 */ /* 0x000fe200078c08ff */
[----:B------:R-:W-:Y:S01]  /*3bc0*/  IMAD R57, R57, c[0x0][0x190], RZ ;  /* 0x0000640039397a24 */ /* 0x000fe200078e02ff */
[----:B------:R-:W-:Y:S01]  /*3bd0*/  LEA R252, P0, R188, c[0x0][0x168], 0x1 ;  /* 0x00005a00bcfc7a11 */ /* 0x000fe200078008ff */
[----:B------:R-:W-:Y:S01]  /*3be0*/  IMAD R189, R189, c[0x0][0x190], RZ ;  /* 0x00006400bdbd7a24 */ /* 0x000fe200078e02ff */
[C---:B------:R-:W-:Y:S01]  /*3bf0*/  SEL R197, R251.reuse, R197, !P2 ;  /* 0x000000c5fbc57207 */ /* 0x040fe20005000000 */
[----:B------:R2:W-:Y:S01]  /*3c00*/  STL [R1+0x4], R71 ;  /* 0x0000044701007387 */ /* 0x0005e20000100800 */
[----:B------:R-:W-:Y:S01]  /*3c10*/  SEL R56, R251, R56, !P2 ;  /* 0x00000038fb387207 */ /* 0x000fe20005000000 */
[----:B------:R-:W-:Y:S01]  /*3c20*/  IMAD R13, R13, c[0x0][0x190], RZ ;  /* 0x000064000d0d7a24 */ /* 0x000fe200078e02ff */
[----:B-1----:R-:W-:Y:S01]  /*3c30*/  LEA R70, P4, R58, c[0x0][0x168], 0x1 ;  /* 0x00005a003a467a11 */ /* 0x002fe200078808ff */
[----:B------:R-:W-:Y:S01]  /*3c40*/  IMAD R197, R197, c[0x0][0x190], RZ ;  /* 0x00006400c5c57a24 */ /* 0x000fe200078e02ff */
[----:B------:R-:W-:Y:S01]  /*3c50*/  LOP3.LUT R185, R10, 0x400, R185, 0xf8, !PT ;  /* 0x000004000ab97812 */ /* 0x000fe200078ef8b9 */
[----:B------:R-:W-:Y:S01]  /*3c60*/  IMAD R56, R56, c[0x0][0x190], RZ ;  /* 0x0000640038387a24 */ /* 0x000fe200078e02ff */
[C---:B------:R-:W-:Y:S01]  /*3c70*/  SEL R192, R251.reuse, R192, !P2 ;  /* 0x000000c0fbc07207 */ /* 0x040fe20005000000 */
[----:B------:R1:W-:Y:S01]  /*3c80*/  STL [R1+0xb0], R70 ;  /* 0x0000b04601007387 */ /* 0x0003e20000100800 */
[C---:B------:R-:W-:Y:S01]  /*3c90*/  SEL R238, R251.reuse, R11, !P2 ;  /* 0x0000000bfbee7207 */ /* 0x040fe20005000000 */
[----:B0-----:R-:W-:Y:S01]  /*3ca0*/  CS2R R54, SRZ ;  /* 0x0000000000367805 */ /* 0x001fe2000001ff00 */
[C---:B------:R-:W-:Y:S01]  /*3cb0*/  SEL R229, R251.reuse, R8, !P2 ;  /* 0x00000008fbe57207 */ /* 0x040fe20005000000 */
[----:B------:R-:W-:Y:S01]  /*3cc0*/  IMAD R192, R192, c[0x0][0x190], RZ ;  /* 0x00006400c0c07a24 */ /* 0x000fe200078e02ff */
[----:B------:R-:W-:Y:S01]  /*3cd0*/  SEL R240, R251, R9, !P2 ;  /* 0x00000009fbf07207 */ /* 0x000fe20005000000 */
[----:B------:R-:W-:Y:S01]  /*3ce0*/  IMAD R238, R238, c[0x0][0x190], RZ ;  /* 0x00006400eeee7a24 */ /* 0x000fe200078e02ff */
[----:B------:R-:W-:Y:S01]  /*3cf0*/  LEA.HI.X.SX32 R5, R5, c[0x0][0x164], 0x1, P6 ;  /* 0x0000590005057a11 */ /* 0x000fe200030f0eff */
[----:B------:R-:W-:Y:S01]  /*3d00*/  IMAD R229, R229, c[0x0][0x190], RZ ;  /* 0x00006400e5e57a24 */ /* 0x000fe200078e02ff */
[C---:B------:R-:W-:Y:S01]  /*3d10*/  SEL R195, R251.reuse, R195, !P2 ;  /* 0x000000c3fbc37207 */ /* 0x040fe20005000000 */
[----:B------:R-:W-:Y:S01]  /*3d20*/  IMAD R240, R240, c[0x0][0x190], RZ ;  /* 0x00006400f0f07a24 */ /* 0x000fe200078e02ff */
[----:B------:R-:W-:-:S02]  /*3d30*/  SEL R198, R251, R198, !P2 ;  /* 0x000000c6fbc67207 */ /* 0x000fc40005000000 */
[----:B------:R-:W-:Y:S01]  /*3d40*/  SEL R200, R251, R200, !P2 ;  /* 0x000000c8fbc87207 */ /* 0x000fe20005000000 */
[----:B------:R-:W-:Y:S01]  /*3d50*/  IMAD R195, R195, c[0x0][0x190], RZ ;  /* 0x00006400c3c37a24 */ /* 0x000fe200078e02ff */
[C---:B------:R-:W-:Y:S01]  /*3d60*/  SEL R23, R251.reuse, R23, !P2 ;  /* 0x00000017fb177207 */ /* 0x040fe20005000000 */
[----:B------:R-:W-:Y:S01]  /*3d70*/  IMAD R198, R198, c[0x0][0x190], RZ ;  /* 0x00006400c6c67a24 */ /* 0x000fe200078e02ff */
[C---:B------:R-:W-:Y:S01]  /*3d80*/  SEL R201, R251.reuse, R201, !P2 ;  /* 0x000000c9fbc97207 */ /* 0x040fe20005000000 */
[----:B------:R-:W-:Y:S01]  /*3d90*/  IMAD R200, R200, c[0x0][0x190], RZ ;  /* 0x00006400c8c87a24 */ /* 0x000fe200078e02ff */
[----:B------:R-:W-:Y:S01]  /*3da0*/  SEL R203, R251, R203, !P2 ;  /* 0x000000cbfbcb7207 */ /* 0x000fe20005000000 */
[----:B------:R-:W-:Y:S01]  /*3db0*/  IMAD R23, R23, c[0x0][0x190], RZ ;  /* 0x0000640017177a24 */ /* 0x000fe200078e02ff */
[----:B------:R-:W-:Y:S01]  /*3dc0*/  SEL R22, R251, R22, !P2 ;  /* 0x00000016fb167207 */ /* 0x000fe20005000000 */
[----:B------:R-:W-:Y:S01]  /*3dd0*/  IMAD R201, R201, c[0x0][0x190], RZ ;  /* 0x00006400c9c97a24 */ /* 0x000fe200078e02ff */
[----:B------:R-:W-:Y:S01]  /*3de0*/  SEL R204, R251, R204, !P2 ;  /* 0x000000ccfbcc7207 */ /* 0x000fe20005000000 */
[----:B------:R-:W-:Y:S01]  /*3df0*/  IMAD R203, R203, c[0x0][0x190], RZ ;  /* 0x00006400cbcb7a24 */ /* 0x000fe200078e02ff */
[C---:B------:R-:W-:Y:S01]  /*3e00*/  SEL R206, R251.reuse, R206, !P2 ;  /* 0x000000cefbce7207 */ /* 0x040fe20005000000 */
        /* <DEDUP_REMOVED lines=43> */
[C---:B------:R-:W-:Y:S01]  /*40c0*/  SEL R14, R251.reuse, R14, !P2 ;  /* 0x0000000efb0e7207 */ /* 0x040fe20005000000 */
        /* <DEDUP_REMOVED lines=37> */
[----:B--2---:R-:W-:Y:S01]  /*4320*/  LEA R71, P6, R194, c[0x0][0x168], 0x1 ;  /* 0x00005a00c2477a11 */ /* 0x004fe200078c08ff */
[----:B------:R-:W-:Y:S01]  /*4330*/  IMAD R249, R249, c[0x0][0x190], RZ ;  /* 0x00006400f9f97a24 */ /* 0x000fe200078e02ff */
[----:B------:R-:W-:Y:S01]  /*4340*/  LEA.HI.X.SX32 R188, R188, c[0x0][0x16c], 0x1, P0 ;  /* 0x00005b00bcbc7a11 */ /* 0x000fe200000f0eff */
[----:B------:R-:W-:Y:S01]  /*4350*/  IMAD R250, R250, c[0x0][0x190], RZ ;  /* 0x00006400fafa7a24 */ /* 0x000fe200078e02ff */
[----:B------:R-:W-:Y:S01]  /*4360*/  SEL R251, R251, R51, !P2 ;  /* 0x00000033fbfb7207 */ /* 0x000fe20005000000 */
[----:B------:R-:W-:Y:S01]  /*4370*/  STL [R1+0xc], R71 ;  /* 0x00000c4701007387 */ /* 0x000fe20000100800 */
[----:B-1----:R-:W-:Y:S01]  /*4380*/  LEA R70, P0, R57, c[0x0][0x168], 0x1 ;  /* 0x00005a0039467a11 */ /* 0x002fe200078008ff */
[----:B------:R-:W-:Y:S01]  /*4390*/  CS2R R40, SRZ ;  /* 0x0000000000287805 */ /* 0x000fe2000001ff00 */
[----:B------:R-:W-:Y:S01]  /*43a0*/  LEA R190, P2, R189, c[0x0][0x168], 0x1 ;  /* 0x00005a00bdbe7a11 */ /* 0x000fe200078408ff */
[----:B------:R-:W-:Y:S01]  /*43b0*/  IMAD R251, R251, c[0x0][0x190], RZ ;  /* 0x00006400fbfb7a24 */ /* 0x000fe200078e02ff */
[----:B------:R-:W-:Y:S01]  /*43c0*/  LEA.HI.X.SX32 R59, R59, c[0x0][0x16c], 0x1, P1 ;  /* 0x00005b003b3b7a11 */ /* 0x000fe200008f0eff */
[----:B------:R0:W-:Y:S01]  /*43d0*/  STL [R1+0xb4], R70 ;  /* 0x0000b44601007387 */ /* 0x0001e20000100800 */
[----:B------:R-:W-:Y:S01]  /*43e0*/  LEA.HI.X.SX32 R189, R189, c[0x0][0x16c], 0x1, P2 ;  /* 0x00005b00bdbd7a11 */ /* 0x000fe200010f0eff */
[----:B------:R-:W-:Y:S01]  /*43f0*/  CS2R R42, SRZ ;  /* 0x00000000002a7805 */ /* 0x000fe2000001ff00 */
[----:B------:R-:W-:Y:S01]  /*4400*/  LEA.HI.X.SX32 R191, R191, c[0x0][0x16c], 0x1, P3 ;  /* 0x00005b00bfbf7a11 */ /* 0x000fe200018f0eff */
[----:B------:R1:W-:Y:S01]  /*4410*/  STL [R1], R59 ;  /* 0x0000003b01007387 */ /* 0x0003e20000100800 */
[----:B------:R-:W-:Y:S01]  /*4420*/  LEA R193, P5, R192, c[0x0][0x168], 0x1 ;  /* 0x00005a00c0c17a11 */ /* 0x000fe200078a08ff */
[----:B------:R-:W-:Y:S01]  /*4430*/  CS2R R36, SRZ ;  /* 0x0000000000247805 */ /* 0x000fe2000001ff00 */
[----:B------:R-:W-:Y:S01]  /*4440*/  LEA.HI.X.SX32 R58, R58, c[0x0][0x16c], 0x1, P4 ;  /* 0x00005b003a3a7a11 */ /* 0x000fe200020f0eff */
[----:B------:R-:W-:Y:S01]  /*4450*/  CS2R R38, SRZ ;  /* 0x0000000000267805 */ /* 0x000fe2000001ff00 */
[----:B------:R-:W-:Y:S01]  /*4460*/  LEA.HI.X.SX32 R192, R192, c[0x0][0x16c], 0x1, P5 ;  /* 0x00005b00c0c07a11 */ /* 0x000fe200028f0eff */
[----:B------:R-:W-:Y:S01]  /*4470*/  CS2R R32, SRZ ;  /* 0x0000000000207805 */ /* 0x000fe2000001ff00 */
[----:B0-----:R-:W-:Y:S01]  /*4480*/  LEA R70, P2, R197, c[0x0][0x168], 0x1 ;  /* 0x00005a00c5467a11 */ /* 0x001fe200078408ff */
[----:B------:R-:W-:Y:S01]  /*4490*/  CS2R R34, SRZ ;  /* 0x0000000000227805 */ /* 0x000fe2000001ff00 */
[----:B------:R-:W-:Y:S01]  /*44a0*/  LEA.HI.X.SX32 R194, R194, c[0x0][0x16c], 0x1, P6 ;  /* 0x00005b00c2c27a11 */ /* 0x000fe200030f0eff */
[----:B------:R-:W-:Y:S01]  /*44b0*/  CS2R R28, SRZ ;  /* 0x00000000001c7805 */ /* 0x000fe2000001ff00 */
[----:B-1----:R-:W-:Y:S01]  /*44c0*/  LEA R59, P3, R56, c[0x0][0x168], 0x1 ;  /* 0x00005a00383b7a11 */ /* 0x002fe200078608ff */
[----:B------:R-:W-:Y:S01]  /*44d0*/  STL [R1+0x14], R70 ;  /* 0x0000144601007387 */ /* 0x000fe20000100800 */
[----:B------:R-:W-:Y:S01]  /*44e0*/  LEA R196, P1, R195, c[0x0][0x168], 0x1 ;  /* 0x00005a00c3c47a11 */ /* 0x000fe200078208ff */
[----:B------:R-:W-:Y:S01]  /*44f0*/  CS2R R30, SRZ ;  /* 0x00000000001e7805 */ /* 0x000fe2000001ff00 */
[----:B------:R-:W-:Y:S01]  /*4500*/  LEA.HI.X.SX32 R57, R57, c[0x0][0x16c], 0x1, P0 ;  /* 0x00005b0039397a11 */ /* 0x000fe200000f0eff */
[----:B------:R0:W-:Y:S01]  /*4510*/  STL [R1+0xb8], R59 ;  /* 0x0000b83b01007387 */ /* 0x0001e20000100800 */
[----:B------:R-:W-:Y:S01]  /*4520*/  LEA.HI.X.SX32 R195, R195, c[0x0][0x16c], 0x1, P1 ;  /* 0x00005b00c3c37a11 */ /* 0x000fe200008f0eff */
[----:B------:R-:W-:Y:S01]  /*4530*/  CS2R R24, SRZ ;  /* 0x0000000000187805 */ /* 0x000fe2000001ff00 */
[----:B------:R-:W-:Y:S01]  /*4540*/  LEA.HI.X.SX32 R197, R197, c[0x0][0x16c], 0x1, P2 ;  /* 0x00005b00c5c57a11 */ /* 0x000fe200010f0eff */
[----:B------:R1:W-:Y:S01]  /*4550*/  STL [R1+0x8], R58 ;  /* 0x0000083a01007387 */ /* 0x0003e20000100800 */
[----:B------:R-:W-:Y:S01]  /*4560*/  LEA R199, P4, R198, c[0x0][0x168], 0x1 ;  /* 0x00005a00c6c77a11 */ /* 0x000fe200078808ff */
[----:B------:R-:W-:Y:S01]  /*4570*/  CS2R R26, SRZ ;  /* 0x00000000001a7805 */ /* 0x000fe2000001ff00 */
[----:B------:R-:W-:Y:S01]  /*4580*/  LEA.HI.X.SX32 R56, R56, c[0x0][0x16c], 0x1, P3 ;  /* 0x00005b0038387a11 */ /* 0x000fe200018f0eff */
[----:B------:R-:W-:Y:S01]  /*4590*/  CS2R R44, SRZ ;  /* 0x00000000002c7805 */ /* 0x000fe2000001ff00 */
[----:B------:R-:W-:Y:S01]  /*45a0*/  LEA.HI.X.SX32 R198, R198, c[0x0][0x16c], 0x1, P4 ;  /* 0x00005b00c6c67a11 */ /* 0x000fe200020f0eff */
[----:B------:R-:W-:Y:S01]  /*45b0*/  CS2R R46, SRZ ;  /* 0x00000000002e7805 */ /* 0x000fe2000001ff00 */
[C---:B0-----:R-:W-:Y:S01]  /*45c0*/  LEA R59, P5, R200.reuse, c[0x0][0x168], 0x1 ;  /* 0x00005a00c83b7a11 */ /* 0x041fe200078a08ff */
[----:B------:R-:W-:Y:S01]  /*45d0*/  CS2R R48, SRZ ;  /* 0x0000000000307805 */ /* 0x000fe2000001ff00 */
[----:B------:R-:W-:Y:S01]  /*45e0*/  LEA R202, P0, R201, c[0x0][0x168], 0x1 ;  /* 0x00005a00c9ca7a11 */ /* 0x000fe200078008ff */
[----:B------:R-:W-:Y:S01]  /*45f0*/  CS2R R50, SRZ ;  /* 0x0000000000327805 */ /* 0x000fe2000001ff00 */
[C---:B-1----:R-:W-:Y:S01]  /*4600*/  LEA R58, P6, R23.reuse, c[0x0][0x168], 0x1 ;  /* 0x00005a00173a7a11 */ /* 0x042fe200078c08ff */
[----:B------:R-:W-:Y:S01]  /*4610*/  STL [R1+0x1c], R59 ;  /* 0x00001c3b01007387 */ /* 0x000fe20000100800 */
[----:B------:R-:W-:Y:S01]  /*4620*/  LEA.HI.X.SX32 R200, R200, c[0x0][0x16c], 0x1, P5 ;  /* 0x00005b00c8c87a11 */ /* 0x000fe200028f0eff */
[----:B------:R-:W-:Y:S01]  /*4630*/  CS2R R70, SRZ ;  /* 0x0000000000467805 */ /* 0x000fe2000001ff00 */
[----:B------:R-:W-:Y:S01]  /*4640*/  LEA.HI.X.SX32 R23, R23, c[0x0][0x16c], 0x1, P6 ;  /* 0x00005b0017177a11 */ /* 0x000fe200030f0eff */
[----:B------:R0:W-:Y:S01]  /*4650*/  STL [R1+0xbc], R58 ;  /* 0x0000bc3a01007387 */ /* 0x0001e20000100800 */
[----:B------:R-:W-:-:S02]  /*4660*/  LEA.HI.X.SX32 R201, R201, c[0x0][0x16c], 0x1, P0 ;  /* 0x00005b00c9c97a11 */ /* 0x000fc400000f0eff */
[C---:B------:R-:W-:Y:S01]  /*4670*/  LEA R205, P3, R204.reuse, c[0x0][0x168], 0x1 ;  /* 0x00005a00cccd7a11 */ /* 0x040fe200078608ff */
[----:B------:R1:W-:Y:S01]  /*4680*/  STL [R1+0x10], R57 ;  /* 0x0000103901007387 */ /* 0x0003e20000100800 */
[C---:B------:R-:W-:Y:S02]  /*4690*/  LEA R208, P6, R207.reuse, c[0x0][0x168], 0x1 ;  /* 0x00005a00cfd07a11 */ /* 0x040fe400078c08ff */
[----:B------:R-:W-:Y:S02]  /*46a0*/  LEA.HI.X.SX32 R204, R204, c[0x0][0x16c], 0x1, P3 ;  /* 0x00005b00cccc7a11 */ /* 0x000fe400018f0eff */
[----:B------:R-:W-:Y:S02]  /*46b0*/  LEA.HI.X.SX32 R207, R207, c[0x0][0x16c], 0x1, P6 ;  /* 0x00005b00cfcf7a11 */ /* 0x000fe400030f0eff */
[----:B0-----:R-:W-:Y:S02]  /*46c0*/  LEA R58, P1, R203, c[0x0][0x168], 0x1 ;  /* 0x00005a00cb3a7a11 */ /* 0x001fe400078208ff */
[----:B------:R-:W-:-:S02]  /*46d0*/  LOP3.LUT R2, R52, 0x1f, RZ, 0xc0, !PT ;  /* 0x0000001f34027812 */ /* 0x000fc400078ec0ff */
[C---:B-1----:R-:W-:Y:S01]  /*46e0*/  LEA R57, P2, R22.reuse, c[0x0][0x168], 0x1 ;  /* 0x00005a0016397a11 */ /* 0x042fe200078408ff */
[----:B------:R-:W-:Y:S01]  /*46f0*/  STL [R1+0x24], R58 ;  /* 0x0000243a01007387 */ /* 0x000fe20000100800 */
[----:B------:R-:W-:Y:S01]  /*4700*/  LEA.HI.X.SX32 R203, R203, c[0x0][0x16c], 0x1, P1 ;  /* 0x00005b00cbcb7a11 */ /* 0x000fe200008f0eff */
[----:B------:R-:W-:Y:S01]  /*4710*/  CS2R R52, SRZ ;  /* 0x0000000000347805 */ /* 0x000fe2000001ff00 */
[----:B------:R-:W-:Y:S01]  /*4720*/  LEA.HI.X.SX32 R22, R22, c[0x0][0x16c], 0x1, P2 ;  /* 0x00005b0016167a11 */ /* 0x000fe200010f0eff */
[----:B------:R0:W-:Y:S01]  /*4730*/  STL [R1+0xc0], R57 ;  /* 0x0000c03901007387 */ /* 0x0001e20000100800 */
[C---:B------:R-:W-:Y:S02]  /*4740*/  LEA R211, P2, R210.reuse, c[0x0][0x168], 0x1 ;  /* 0x00005a00d2d37a11 */ /* 0x040fe400078408ff */
[----:B------:R-:W-:Y:S01]  /*4750*/  LOP3.LUT R0, R3, R0, RZ, 0x3c, !PT ;  /* 0x0000000003007212 */ /* 0x000fe200078e3cff */
[----:B------:R1:W-:Y:S01]  /*4760*/  STL [R1+0x18], R56 ;  /* 0x0000183801007387 */ /* 0x0003e20000100800 */
[----:B------:R-:W-:Y:S01]  /*4770*/  LEA.HI.X.SX32 R210, R210, c[0x0][0x16c], 0x1, P2 ;  /* 0x00005b00d2d27a11 */ /* 0x000fe200010f0eff */
[----:B------:R-:W-:Y:S01]  /*4780*/  IMAD R3, R187, c[0x0][0x188], RZ ;  /* 0x00006200bb037a24 */ /* 0x000fe200078e02ff */
[----:B------:R-:W-:Y:S01]  /*4790*/  SHF.R.S32.HI R186, RZ, 0x5, R186 ;  /* 0x00000005ffba7819 */ /* 0x000fe200000114ba */
[----:B------:R-:W-:Y:S01]  /*47a0*/  IMAD R3, R2, c[0x0][0x18c], RZ ;  /* 0x0000630002037a24 */ /* 0x000fe200078e02ff */
[----:B0-----:R-:W-:-:S04]  /*47b0*/  LEA R57, P4, R206, c[0x0][0x168], 0x1 ;  /* 0x00005a00ce397a11 */ /* 0x001fc800078808ff */
[----:B------:R-:W-:Y:S02]  /*47c0*/  SHF.R.S32.HI R2, RZ, 0x1f, R3 ;  /* 0x0000001fff027819 */ /* 0x000fe40000011403 */
[C---:B-1----:R-:W-:Y:S01]  /*47d0*/  LEA R56, P5, R21.reuse, c[0x0][0x168], 0x1 ;  /* 0x00005a0015387a11 */ /* 0x042fe200078a08ff */
[----:B------:R-:W-:Y:S01]  /*47e0*/  STL [R1+0x2c], R57 ;  /* 0x00002c3901007387 */ /* 0x000fe20000100800 */
[----:B------:R-:W-:Y:S02]  /*47f0*/  LEA.HI.X.SX32 R206, R206, c[0x0][0x16c], 0x1, P4 ;  /* 0x00005b00cece7a11 */ /* 0x000fe400020f0eff */
[----:B------:R-:W-:Y:S01]  /*4800*/  LEA.HI.X.SX32 R21, R21, c[0x0][0x16c], 0x1, P5 ;  /* 0x00005b0015157a11 */ /* 0x000fe200028f0eff */
[----:B------:R0:W-:Y:S01]  /*4810*/  STL [R1+0xc4], R56 ;  /* 0x0000c43801007387 */ /* 0x0001e20000100800 */
[----:B------:R-:W-:Y:S02]  /*4820*/  LEA R214, P5, R213, c[0x0][0x168], 0x1 ;  /* 0x00005a00d5d67a11 */ /* 0x000fe400078a08ff */
[----:B------:R-:W-:Y:S01]  /*4830*/  SHF.L.U64.HI R2, R3, 0x1, R2 ;  /* 0x0000000103027819 */ /* 0x000fe20000010202 */
[----:B------:R1:W-:Y:S01]  /*4840*/  STL [R1+0x20], R23 ;  /* 0x0000201701007387 */ /* 0x0003e20000100800 */
[----:B------:R-:W-:Y:S01]  /*4850*/  LEA.HI.X.SX32 R213, R213, c[0x0][0x16c], 0x1, P5 ;  /* 0x00005b00d5d57a11 */ /* 0x000fe200028f0eff */
[----:B------:R-:W-:Y:S01]  /*4860*/  IMAD.SHL.U32 R3, R3, 0x2, RZ ;  /* 0x0000000203037824 */ /* 0x000fe200078e00ff */
[----:B0-----:R-:W-:-:S02]  /*4870*/  LEA R56, P0, R209, c[0x0][0x168], 0x1 ;  /* 0x00005a00d1387a11 */ /* 0x001fc400078008ff */
[----:B-1----:R-:W-:-:S03]  /*4880*/  LEA R23, P1, R20, c[0x0][0x168], 0x1 ;  /* 0x00005a0014177a11 */ /* 0x002fc600078208ff */
[----:B------:R-:W-:Y:S01]  /*4890*/  STL [R1+0x34], R56 ;  /* 0x0000343801007387 */ /* 0x000fe20000100800 */
[----:B------:R-:W-:Y:S02]  /*48a0*/  LEA.HI.X.SX32 R209, R209, c[0x0][0x16c], 0x1, P0 ;  /* 0x00005b00d1d17a11 */ /* 0x000fe400000f0eff */
[----:B------:R-:W-:Y:S01]  /*48b0*/  LEA.HI.X.SX32 R20, R20, c[0x0][0x16c], 0x1, P1 ;  /* 0x00005b0014147a11 */ /* 0x000fe200008f0eff */
[----:B------:R0:W-:Y:S01]  /*48c0*/  STL [R1+0xc8], R23 ;  /* 0x0000c81701007387 */ /* 0x0001e20000100800 */
[----:B------:R-:W-:-:S03]  /*48d0*/  LEA R217, P1, R216, c[0x0][0x168], 0x1 ;  /* 0x00005a00d8d97a11 */ /* 0x000fc600078208ff */
[----:B------:R1:W-:Y:S01]  /*48e0*/  STL [R1+0x28], R22 ;  /* 0x0000281601007387 */ /* 0x0003e20000100800 */
[----:B------:R-:W-:Y:S02]  /*48f0*/  LEA.HI.X.SX32 R216, R216, c[0x0][0x16c], 0x1, P1 ;  /* 0x00005b00d8d87a11 */ /* 0x000fe400008f0eff */
[----:B0-----:R-:W-:Y:S02]  /*4900*/  LEA R23, P3, R212, c[0x0][0x168], 0x1 ;  /* 0x00005a00d4177a11 */ /* 0x001fe400078608ff */
        /* <DEDUP_REMOVED lines=92> */
[----:B------:R-:W-:-:S03]  /*4ed0*/  LEA.HI.X.SX32 R244, R244, c[0x0][0x16c], 0x1, P5 ;  /* 0x00005b00f4f47a11 */ /* 0x000fc600028f0eff */
[----:B------:R0:W-:Y:S04]  /*4ee0*/  STL [R1+0xf4], R12 ;  /* 0x0000f40c01007387 */ /* 0x0001e80000100800 */
[----:B------:R1:W-:Y:S01]  /*4ef0*/  STL [R1+0x80], R11 ;  /* 0x0000800b01007387 */ /* 0x0003e20000100800 */
[----:B0-----:R-:W-:Y:S02]  /*4f00*/  LEA R12, P1, R246, c[0x0][0x168], 0x1 ;  /* 0x00005a00f60c7a11 */ /* 0x001fe400078208ff */
[----:B-1----:R-:W-:-:S03]  /*4f10*/  LEA R11, P2, R10, c[0x0][0x168], 0x1 ;  /* 0x00005a000a0b7a11 */ /* 0x002fc600078408ff */
[----:B------:R-:W-:Y:S01]  /*4f20*/  STL [R1+0x94], R12 ;  /* 0x0000940c01007387 */ /* 0x000fe20000100800 */
[----:B------:R-:W-:-:S03]  /*4f30*/  LEA.HI.X.SX32 R246, R246, c[0x0][0x16c], 0x1, P1 ;  /* 0x00005b00f6f67a11 */ /* 0x000fc600008f0eff */
[----:B------:R0:W-:Y:S04]  /*4f40*/  STL [R1+0xf8], R11 ;  /* 0x0000f80b01007387 */ /* 0x0001e80000100800 */
[----:B------:R1:W-:Y:S01]  /*4f50*/  STL [R1+0x88], R9 ;  /* 0x0000880901007387 */ /* 0x0003e20000100800 */
[C---:B0-----:R-:W-:Y:S02]  /*4f60*/  LEA R11, P5, R249.reuse, c[0x0][0x168], 0x1 ;  /* 0x00005a00f90b7a11 */ /* 0x041fe400078a08ff */
[C---:B-1----:R-:W-:Y:S02]  /*4f70*/  LEA R9, P4, R248.reuse, c[0x0][0x168], 0x1 ;  /* 0x00005a00f8097a11 */ /* 0x042fe400078808ff */
[----:B------:R-:W-:Y:S02]  /*4f80*/  LEA.HI.X.SX32 R249, R249, c[0x0][0x16c], 0x1, P5 ;  /* 0x00005b00f9f97a11 */ /* 0x000fe400028f0eff */
[----:B------:R-:W-:Y:S01]  /*4f90*/  LEA.HI.X.SX32 R248, R248, c[0x0][0x16c], 0x1, P4 ;  /* 0x00005b00f8f87a11 */ /* 0x000fe200020f0eff */
[----:B------:R0:W-:Y:S04]  /*4fa0*/  STL [R1+0x9c], R9 ;  /* 0x00009c0901007387 */ /* 0x0001e80000100800 */
[----:B------:R-:W-:Y:S01]  /*4fb0*/  STL [R1+0xa0], R11 ;  /* 0x0000a00b01007387 */ /* 0x000fe20000100800 */
[----:B0-----:R-:W-:-:S02]  /*4fc0*/  LEA.HI.X.SX32 R9, R8, c[0x0][0x16c], 0x1, P6 ;  /* 0x00005b0008097a11 */ /* 0x001fc400030f0eff */
[----:B------:R-:W-:-:S03]  /*4fd0*/  LEA R8, P6, R250, c[0x0][0x168], 0x1 ;  /* 0x00005a00fa087a11 */ /* 0x000fc600078c08ff */
[----:B------:R0:W-:Y:S01]  /*4fe0*/  STL [R1+0x90], R9 ;  /* 0x0000900901007387 */ /* 0x0001e20000100800 */
[----:B------:R-:W-:-:S03]  /*4ff0*/  LEA.HI.X.SX32 R250, R250, c[0x0][0x16c], 0x1, P6 ;  /* 0x00005b00fafa7a11 */ /* 0x000fc600030f0eff */
[----:B------:R1:W-:Y:S01]  /*5000*/  STL [R1+0xa4], R8 ;  /* 0x0000a40801007387 */ /* 0x0003e20000100800 */
[----:B0-----:R-:W-:Y:S02]  /*5010*/  LEA R9, P0, R251, c[0x0][0x168], 0x1 ;  /* 0x00005a00fb097a11 */ /* 0x001fe400078008ff */
[----:B-1----:R-:W-:-:S03]  /*5020*/  LEA.HI.X.SX32 R8, R10, c[0x0][0x16c], 0x1, P2 ;  /* 0x00005b000a087a11 */ /* 0x002fc600010f0eff */
[----:B------:R0:W-:Y:S01]  /*5030*/  STL [R1+0xa8], R9 ;  /* 0x0000a80901007387 */ /* 0x0001e20000100800 */
[----:B------:R-:W-:Y:S01]  /*5040*/  IMAD R10, R102, c[0x0][0x188], RZ ;  /* 0x00006200660a7a24 */ /* 0x000fe200078e02ff */
[----:B------:R-:W-:Y:S01]  /*5050*/  LEA.HI.X.SX32 R251, R251, c[0x0][0x16c], 0x1, P0 ;  /* 0x00005b00fbfb7a11 */ /* 0x000fe200000f0eff */
[----:B------:R-:W-:Y:S01]  /*5060*/  IMAD R10, R99, c[0x0][0x188], RZ ;  /* 0x00006200630a7a24 */ /* 0x000fe200078e02ff */
[----:B------:R1:W-:Y:S01]  /*5070*/  STL [R1+0x98], R8 ;  /* 0x0000980801007387 */ /* 0x0003e20000100800 */
[----:B------:R-:W-:Y:S02]  /*5080*/  IMAD R10, R96, c[0x0][0x188], RZ ;  /* 0x00006200600a7a24 */ /* 0x000fe400078e02ff */
[----:B------:R-:W-:Y:S02]  /*5090*/  IMAD R10, R93, c[0x0][0x188], RZ ;  /* 0x000062005d0a7a24 */ /* 0x000fe400078e02ff */
[----:B------:R-:W-:Y:S01]  /*50a0*/  IMAD R10, R86, c[0x0][0x188], RZ ;  /* 0x00006200560a7a24 */ /* 0x000fe200078e02ff */
[----:B------:R-:W-:Y:S01]  /*50b0*/  LOP3.LUT R10, R0, 0x20, RZ, 0x3c, !PT ;  /* 0x00000020000a7812 */ /* 0x000fe200078e3cff */
[----:B0-----:R-:W-:Y:S01]  /*50c0*/  IMAD R9, R101, c[0x0][0x188], RZ ;  /* 0x0000620065097a24 */ /* 0x001fe200078e02ff */
[----:B------:R-:W-:Y:S01]  /*50d0*/  LOP3.LUT R10, R185, 0x20, RZ, 0x3c, !PT ;  /* 0x00000020b90a7812 */ /* 0x000fe200078e3cff */
[----:B------:R-:W-:-:S02]  /*50e0*/  IMAD R9, R98, c[0x0][0x188], RZ ;  /* 0x0000620062097a24 */ /* 0x000fc400078e02ff */
[----:B-1----:R-:W-:Y:S02]  /*50f0*/  IMAD R8, R100, c[0x0][0x188], RZ ;  /* 0x0000620064087a24 */ /* 0x002fe400078e02ff */
[----:B------:R-:W-:Y:S02]  /*5100*/  IMAD R8, R97, c[0x0][0x188], RZ ;  /* 0x0000620061087a24 */ /* 0x000fe400078e02ff */
[----:B------:R-:W-:Y:S02]  /*5110*/  IMAD R9, R95, c[0x0][0x188], RZ ;  /* 0x000062005f097a24 */ /* 0x000fe400078e02ff */
[----:B------:R-:W-:Y:S02]  /*5120*/  IMAD R8, R94, c[0x0][0x188], RZ ;  /* 0x000062005e087a24 */ /* 0x000fe400078e02ff */
[----:B------:R-:W-:Y:S02]  /*5130*/  IMAD R9, R92, c[0x0][0x188], RZ ;  /* 0x000062005c097a24 */ /* 0x000fe400078e02ff */
[----:B------:R-:W-:-:S02]  /*5140*/  IMAD R8, R87, c[0x0][0x188], RZ ;  /* 0x0000620057087a24 */ /* 0x000fc400078e02ff */
[----:B------:R-:W-:Y:S01]  /*5150*/  IMAD R9, R85, c[0x0][0x188], RZ ;  /* 0x0000620055097a24 */ /* 0x000fe200078e02ff */
[----:B------:R-:W-:Y:S01]  /*5160*/  LOP3.LUT R9, R0, 0x40, RZ, 0x3c, !PT ;  /* 0x0000004000097812 */ /* 0x000fe200078e3cff */
[----:B------:R-:W-:Y:S01]  /*5170*/  IMAD R8, R84, c[0x0][0x188], RZ ;  /* 0x0000620054087a24 */ /* 0x000fe200078e02ff */
[----:B------:R-:W-:Y:S02]  /*5180*/  LOP3.LUT R8, R0, 0x60, RZ, 0x3c, !PT ;  /* 0x0000006000087812 */ /* 0x000fe400078e3cff */
[C---:B------:R-:W-:Y:S02]  /*5190*/  LOP3.LUT R9, R185.reuse, 0x40, RZ, 0x3c, !PT ;  /* 0x00000040b9097812 */ /* 0x040fe400078e3cff */
[----:B------:R-:W-:-:S06]  /*51a0*/  LOP3.LUT R8, R185, 0x60, RZ, 0x3c, !PT ;  /* 0x00000060b9087812 */ /* 0x000fcc00078e3cff */
.L_x_2:
[----:B------:R-:W0:Y:S01]  /*51b0*/  S2R R8, SR_TID.X ;  /* 0x0000000000087919 */ /* 0x000e220000002100 */
[----:B------:R-:W-:Y:S02]  /*51c0*/  ISETP.GE.AND P0, PT, R187, UR4, PT ;  /* 0x00000004bb007c0c */ /* 0x000fe4000bf06270 */
[----:B------:R-:W-:Y:S01]  /*51d0*/  PRMT R17, RZ, 0x7610, R17 ;  /* 0x00007610ff117816 */ /* 0x000fe20000000011 */
[----:B------:R-:W1:Y:S04]  /*51e0*/  S2R R10, SR_TID.X ;  /* 0x00000000000a7919 */ /* 0x000e680000002100 */
[----:B------:R-:W-:Y:S01]  /*51f0*/  STL [R1+0x1b4], R68 ;  /* 0x0001b44401007387 */ /* 0x000fe20000100800 */
[----:B------:R-:W-:-:S02]  /*5200*/  PRMT R16, RZ, 0x7610, R16 ;  /* 0x00007610ff107816 */ /* 0x000fc40000000010 */
[----:B------:R-:W-:Y:S01]  /*5210*/  PRMT R19, RZ, 0x7610, R19 ;  /* 0x00007610ff137816 */ /* 0x000fe20000000013 */
[----:B------:R-:W-:Y:S01]  /*5220*/  STL [R1+0x1b0], R69 ;  /* 0x0001b04501007387 */ /* 0x000fe20000100800 */
[----:B------:R-:W-:Y:S02]  /*5230*/  PRMT R18, RZ, 0x7610, R18 ;  /* 0x00007610ff127816 */ /* 0x000fe40000000012 */
[----:B------:R-:W-:Y:S01]  /*5240*/  PRMT R100, RZ, 0x7610, R100 ;  /* 0x00007610ff647816 */ /* 0x000fe20000000064 */
[----:B------:R-:W-:Y:S01]  /*5250*/  STL [R1+0x1ac], R70 ;  /* 0x0001ac4601007387 */ /* 0x000fe20000100800 */
[----:B------:R-:W-:-:S03]  /*5260*/  PRMT R22, RZ, 0x7610, R22 ;  /* 0x00007610ff167816 */ /* 0x000fc60000000016 */
[----:B------:R-:W-:Y:S01]  /*5270*/  STL [R1+0x1a8], R71 ;  /* 0x0001a84701007387 */ /* 0x000fe20000100800 */
[----:B0-----:R-:W-:-:S03]  /*5280*/  SHF.R.U32.HI R11, RZ, 0x6, R8 ;  /* 0x00000006ff0b7819 */ /* 0x001fc60000011608 */
[----:B------:R-:W-:Y:S01]  /*5290*/  STL [R1+0x104], R186 ;  /* 0x000104ba01007387 */ /* 0x000fe20000100800 */
[----:B------:R-:W-:Y:S02]  /*52a0*/  SHF.R.U32.HI R8, RZ, 0x6, R8 ;  /* 0x00000006ff087819 */ /* 0x000fe40000011608 */
[----:B-1----:R-:W-:Y:S01]  /*52b0*/  SHF.R.U32.HI R12, RZ, 0x6, R10 ;  /* 0x00000006ff0c7819 */ /* 0x002fe2000001160a */
[----:B-----5:R0:W-:Y:S01]  /*52c0*/  STL [R1+0x100], R6 ;  /* 0x0001000601007387 */ /* 0x0201e20000100800 */
[----:B------:R-:W-:Y:S02]  /*52d0*/  SGXT.U32 R8, R8, 0x1 ;  /* 0x000000010808781a */ /* 0x000fe40000000000 */
[----:B------:R-:W-:Y:S01]  /*52e0*/  SGXT.U32 R12, R12, 0x1 ;  /* 0x000000010c0c781a */ /* 0x000fe20000000000 */
[----:B------:R-:W2:Y:S01]  /*52f0*/  LDL.LU R115, [R1+0xa8] ;  /* 0x0000a80001737983 */ /* 0x000ea20000300800 */
[----:B------:R-:W-:Y:S01]  /*5300*/  SGXT.U32 R11, R11, 0x1 ;  /* 0x000000010b0b781a */ /* 0x000fe20000000000 */
[----:B------:R-:W-:Y:S01]  /*5310*/  IMAD R8, R8, c[0x0][0x188], RZ ;  /* 0x0000620008087a24 */ /* 0x000fe200078e02ff */
[----:B------:R-:W-:-:S02]  /*5320*/  LOP3.LUT R12, R12, 0x8, RZ, 0xfc, !PT ;  /* 0x000000080c0c7812 */ /* 0x000fc400078efcff */
[----:B------:R-:W-:Y:S01]  /*5330*/  LOP3.LUT R11, R11, 0x8, RZ, 0xfc, !PT ;  /* 0x000000080b0b7812 */ /* 0x000fe200078efcff */
[----:B------:R-:W-:-:S03]  /*5340*/  IMAD.WIDE R8, R8, 0x2, R4 ;  /* 0x0000000208087825 */ /* 0x000fc600078e0204 */
[----:B------:R-:W-:Y:S01]  /*5350*/  ISETP.GE.AND P1, PT, R11, UR4, PT ;  /* 0x000000040b007c0c */ /* 0x000fe2000bf26270 */
[----:B------:R-:W-:Y:S01]  /*5360*/  IMAD R12, R12, c[0x0][0x188], RZ ;  /* 0x000062000c0c7a24 */ /* 0x000fe200078e02ff */
[----:B------:R1:W3:Y:S01]  /*5370*/  @!P0 LDG.E.U16 R17, [R8.64] ;  /* 0x0000000608118981 */ /* 0x0002e2000c1e1500 */
[----:B------:R-:W-:-:S04]  /*5380*/  SHF.R.U32.HI R11, RZ, 0x6, R10 ;  /* 0x00000006ff0b7819 */ /* 0x000fc8000001160a */
[----:B------:R-:W-:-:S04]  /*5390*/  SGXT.U32 R11, R11, 0x1 ;  /* 0x000000010b0b781a */ /* 0x000fc80000000000 */
[----:B------:R-:W-:Y:S01]  /*53a0*/  LOP3.LUT R11, R11, 0x10, RZ, 0xfc, !PT ;  /* 0x000000100b0b7812 */ /* 0x000fe200078efcff */
[----:B-1----:R-:W-:Y:S01]  /*53b0*/  IMAD.WIDE R8, R12, 0x2, R4 ;  /* 0x000000020c087825 */ /* 0x002fe200078e0204 */
[--C-:B------:R-:W-:Y:S02]  /*53c0*/  SHF.R.U32.HI R12, RZ, 0x6, R10.reuse ;  /* 0x00000006ff0c7819 */ /* 0x100fe4000001160a */
[----:B------:R-:W-:Y:S02]  /*53d0*/  ISETP.GE.AND P0, PT, R11, UR4, PT ;  /* 0x000000040b007c0c */ /* 0x000fe4000bf06270 */
[----:B------:R-:W-:Y:S01]  /*53e0*/  SGXT.U32 R12, R12, 0x1 ;  /* 0x000000010c0c781a */ /* 0x000fe20000000000 */
[----:B------:R1:W4:Y:S01]  /*53f0*/  @!P1 LDG.E.U16 R16, [R8.64] ;  /* 0x0000000608109981 */ /* 0x000322000c1e1500 */
[----:B------:R-:W-:Y:S02]  /*5400*/  SHF.R.U32.HI R11, RZ, 0x6, R10 ;  /* 0x00000006ff0b7819 */ /* 0x000fe4000001160a */
[----:B------:R-:W-:-:S02]  /*5410*/  LOP3.LUT R12, R12, 0x10, RZ, 0xfc, !PT ;  /* 0x000000100c0c7812 */ /* 0x000fc400078efcff */
[----:B------:R-:W-:-:S03]  /*5420*/  SGXT.U32 R11, R11, 0x1 ;  /* 0x000000010b0b781a */ /* 0x000fc60000000000 */
[----:B------:R-:W-:Y:S01]  /*5430*/  IMAD R12, R12, c[0x0][0x188], RZ ;  /* 0x000062000c0c7a24 */ /* 0x000fe200078e02ff */
[----:B------:R-:W-:-:S03]  /*5440*/  LOP3.LUT R11, R11, 0x18, RZ, 0xfc, !PT ;  /* 0x000000180b0b7812 */ /* 0x000fc600078efcff */
[----:B-1----:R-:W-:Y:S01]  /*5450*/  IMAD.WIDE R8, R12, 0x2, R4 ;  /* 0x000000020c087825 */ /* 0x002fe200078e0204 */
[--C-:B------:R-:W-:Y:S02]  /*5460*/  SHF.R.U32.HI R12, RZ, 0x6, R10.reuse ;  /* 0x00000006ff0c7819 */ /* 0x100fe4000001160a */
[----:B------:R-:W-:Y:S02]  /*5470*/  ISETP.GE.AND P1, PT, R11, UR4, PT ;  /* 0x000000040b007c0c */ /* 0x000fe4000bf26270 */
[----:B------:R-:W-:Y:S01]  /*5480*/  SGXT.U32 R12, R12, 0x1 ;  /* 0x000000010c0c781a */ /* 0x000fe20000000000 */
[----:B------:R1:W2:Y:S01]  /*5490*/  @!P0 LDG.E.U16 R19, [R8.64] ;  /* 0x0000000608138981 */ /* 0x0002a2000c1e1500 */
[----:B------:R-:W-:Y:S02]  /*54a0*/  SHF.R.U32.HI R11, RZ, 0x6, R10 ;  /* 0x00000006ff0b7819 */ /* 0x000fe4000001160a */
[----:B------:R-:W-:Y:S02]  /*54b0*/  LOP3.LUT R12, R12, 0x18, RZ, 0xfc, !PT ;  /* 0x000000180c0c7812 */ /* 0x000fe400078efcff */
[----:B------:R-:W-:-:S03]  /*54c0*/  SGXT.U32 R11, R11, 0x1 ;  /* 0x000000010b0b781a */ /* 0x000fc60000000000 */
[----:B------:R-:W-:Y:S01]  /*54d0*/  IMAD R12, R12, c[0x0][0x188], RZ ;  /* 0x000062000c0c7a24 */ /* 0x000fe200078e02ff */
[----:B------:R-:W-:-:S03]  /*54e0*/  LOP3.LUT R11, R11, 0x2, RZ, 0xfc, !PT ;  /* 0x000000020b0b7812 */ /* 0x000fc600078efcff */
[----:B-1----:R-:W-:Y:S01]  /*54f0*/  IMAD.WIDE R8, R12, 0x2, R4 ;  /* 0x000000020c087825 */ /* 0x002fe200078e0204 */
[----:B------:R-:W-:Y:S02]  /*5500*/  ISETP.GE.AND P0, PT, R11, UR4, PT ;  /* 0x000000040b007c0c */ /* 0x000fe4000bf06270 */
[--C-:B------:R-:W-:Y:S02]  /*5510*/  SHF.R.U32.HI R12, RZ, 0x6, R10.reuse ;  /* 0x00000006ff0c7819 */ /* 0x100fe4000001160a */
[----:B------:R-:W-:Y:S01]  /*5520*/  SHF.R.U32.HI R11, RZ, 0x6, R10 ;  /* 0x00000006ff0b7819 */ /* 0x000fe2000001160a */
[----:B------:R1:W2:Y:S01]  /*5530*/  @!P1 LDG.E.U16 R18, [R8.64] ;  /* 0x0000000608129981 */ /* 0x0002a2000c1e1500 */
[----:B------:R-:W-:Y:S02]  /*5540*/  SGXT.U32 R12, R12, 0x1 ;  /* 0x000000010c0c781a */ /* 0x000fe40000000000 */
[----:B------:R-:W-:Y:S02]  /*5550*/  SGXT.U32 R11, R11, 0x1 ;  /* 0x000000010b0b781a */ /* 0x000fe40000000000 */
[----:B------:R-:W-:-:S02]  /*5560*/  LOP3.LUT R12, R12, 0x2, RZ, 0xfc, !PT ;  /* 0x000000020c0c7812 */ /* 0x000fc400078efcff */
[----:B------:R-:W-:-:S03]  /*5570*/  LOP3.LUT R11, R11, 0xa, RZ, 0xfc, !PT ;  /* 0x0000000a0b0b7812 */ /* 0x000fc600078efcff */
[----:B------:R-:W-:Y:S01]  /*5580*/  IMAD R12, R12, c[0x0][0x188], RZ ;  /* 0x000062000c0c7a24 */ /* 0x000fe200078e02ff */
[----:B------:R-:W-:Y:S02]  /*5590*/  ISETP.GE.AND P1, PT, R11, UR4, PT ;  /* 0x000000040b007c0c */ /* 0x000fe4000bf26270 */
[----:B------:R-:W-:Y:S01]  /*55a0*/  SHF.R.U32.HI R11, RZ, 0x6, R10 ;  /* 0x00000006ff0b7819 */ /* 0x000fe2000001160a */
[----:B-1----:R-:W-:Y:S01]  /*55b0*/  IMAD.WIDE R8, R12, 0x2, R4 ;  /* 0x000000020c087825 */ /* 0x002fe200078e0204 */
[----:B------:R-:W-:Y:S02]  /*55c0*/  SHF.R.U32.HI R12, RZ, 0x6, R10 ;  /* 0x00000006ff0c7819 */ /* 0x000fe4000001160a */
[----:B------:R-:W-:Y:S02]  /*55d0*/  SGXT.U32 R11, R11, 0x1 ;  /* 0x000000010b0b781a */ /* 0x000fe40000000000 */
[----:B------:R-:W-:Y:S01]  /*55e0*/  SGXT.U32 R12, R12, 0x1 ;  /* 0x000000010c0c781a */ /* 0x000fe20000000000 */
[----:B------:R1:W2:Y:S01]  /*55f0*/  @!P0 LDG.E.U16 R100, [R8.64] ;  /* 0x0000000608648981 */ /* 0x0002a2000c1e1500 */
[----:B------:R-:W-:-:S02]  /*5600*/  LOP3.LUT R11, R11, 0x12, RZ, 0xfc, !PT ;  /* 0x000000120b0b7812 */ /* 0x000fc400078efcff */
[----:B------:R-:W-:Y:S02]  /*5610*/  LOP3.LUT R12, R12, 0xa, RZ, 0xfc, !PT ;  /* 0x0000000a0c0c7812 */ /* 0x000fe400078efcff */
[----:B------:R-:W-:Y:S02]  /*5620*/  ISETP.GE.AND P0, PT, R11, UR4, PT ;  /* 0x000000040b007c0c */ /* 0x000fe4000bf06270 */
[--C-:B------:R-:W-:Y:S01]  /*5630*/  SHF.R.U32.HI R11, RZ, 0x6, R10.reuse ;  /* 0x00000006ff0b7819 */ /* 0x100fe2000001160a */
[----:B------:R-:W-:Y:S01]  /*5640*/  IMAD R12, R12, c[0x0][0x188], RZ ;  /* 0x000062000c0c7a24 */ /* 0x000fe200078e02ff */
[----:B------:R-:W-:-:S03]  /*5650*/  SHF.R.U32.HI R10, RZ, 0x6, R10 ;  /* 0x00000006ff0a7819 */ /* 0x000fc6000001160a */
[----:B-1----:R-:W-:Y:S01]  /*5660*/  IMAD.WIDE R8, R12, 0x2, R4 ;  /* 0x000000020c087825 */ /* 0x002fe200078e0204 */
[----:B------:R-:W-:-:S04]  /*5670*/  SGXT.U32 R10, R10, 0x1 ;  /* 0x000000010a0a781a */ /* 0x000fc80000000000 */
[----:B------:R-:W-:Y:S01]  /*5680*/  LOP3.LUT R10, R10, 0x1a, RZ, 0xfc, !PT ;  /* 0x0000001a0a0a7812 */ /* 0x000fe200078efcff */
[----:B------:R1:W2:Y:S01]  /*5690*/  @!P1 LDG.E.U16 R22, [R8.64] ;  /* 0x0000000608169981 */ /* 0x0002a2000c1e1500 */
[----:B------:R-:W-:Y:S02]  /*56a0*/  SGXT.U32 R11, R11, 0x1 ;  /* 0x000000010b0b781a */ /* 0x000fe40000000000 */
[----:B------:R-:W-:Y:S02]  /*56b0*/  ISETP.GE.AND P1, PT, R10, UR4, PT ;  /* 0x000000040a007c0c */ /* 0x000fe4000bf26270 */
[----:B------:R-:W0:Y:S01]  /*56c0*/  S2R R10, SR_TID.X ;  /* 0x00000000000a7919 */ /* 0x000e220000002100 */
[----:B------:R-:W-:Y:S02]  /*56d0*/  LOP3.LUT R11, R11, 0x12, RZ, 0xfc, !PT ;  /* 0x000000120b0b7812 */ /* 0x000fe400078efcff */
[----:B------:R-:W-:-:S03]  /*56e0*/  PRMT R23, RZ, 0x7610, R23 ;  /* 0x00007610ff177816 */ /* 0x000fc60000000017 */
[----:B------:R-:W-:-:S04]  /*56f0*/  IMAD R11, R11, c[0x0][0x188], RZ ;  /* 0x000062000b0b7a24 */ /* 0x000fc800078e02ff */
[----:B-1----:R-:W-:-:S05]  /*5700*/  IMAD.WIDE R8, R11, 0x2, R4 ;  /* 0x000000020b087825 */ /* 0x002fca00078e0204 */
[----:B------:R1:W2:Y:S01]  /*5710*/  @!P0 LDG.E.U16 R23, [R8.64] ;  /* 0x0000000608178981 */ /* 0x0002a2000c1e1500 */
[----:B------:R-:W-:Y:S02]  /*5720*/  PRMT R57, RZ, 0x7610, R57 ;  /* 0x00007610ff397816 */ /* 0x000fe40000000039 */
[--C-:B0-----:R-:W-:Y:S02]  /*5730*/  SHF.R.U32.HI R6, RZ, 0x6, R10.reuse ;  /* 0x00000006ff067819 */ /* 0x101fe4000001160a */
[----:B------:R-:W-:Y:S02]  /*5740*/  SHF.R.U32.HI R11, RZ, 0x6, R10 ;  /* 0x00000006ff0b7819 */ /* 0x000fe4000001160a */
[----:B------:R-:W-:Y:S02]  /*5750*/  SGXT.U32 R6, R6, 0x1 ;  /* 0x000000010606781a */ /* 0x000fe40000000000 */
[----:B------:R-:W-:Y:S02]  /*5760*/  SGXT.U32 R11, R11, 0x1 ;  /* 0x000000010b0b781a */ /* 0x000fe40000000000 */
[----:B------:R-:W-:-:S02]  /*5770*/  LOP3.LUT R6, R6, 0x4, RZ, 0xfc, !PT ;  /* 0x0000000406067812 */ /* 0x000fc400078efcff */
[----:B------:R-:W-:Y:S02]  /*5780*/  LOP3.LUT R11, R11, 0x1a, RZ, 0xfc, !PT ;  /* 0x0000001a0b0b7812 */ /* 0x000fe400078efcff */
[----:B------:R-:W-:Y:S02]  /*5790*/  ISETP.GE.AND P0, PT, R6, UR4, PT ;  /* 0x0000000406007c0c */ /* 0x000fe4000bf06270 */
[--C-:B------:R-:W-:Y:S01]  /*57a0*/  SHF.R.U32.HI R6, RZ, 0x6, R10.reuse ;  /* 0x00000006ff067819 */ /* 0x100fe2000001160a */
[----:B------:R-:W-:Y:S01]  /*57b0*/  IMAD R11, R11, c[0x0][0x188], RZ ;  /* 0x000062000b0b7a24 */ /* 0x000fe200078e02ff */
[----:B------:R-:W-:Y:S01]  /*57c0*/  SHF.R.U32.HI R10, RZ, 0x6, R10 ;  /* 0x00000006ff0a7819 */ /* 0x000fe2000001160a */
[----:B------:R0:W-:Y:S02]  /*57d0*/  STL [R1+0x10c], R4 ;  /* 0x00010c0401007387 */ /* 0x0001e40000100800 */
[----:B-1----:R-:W-:Y:S01]  /*57e0*/  IMAD.WIDE R8, R11, 0x2, R4 ;  /* 0x000000020b087825 */ /* 0x002fe200078e0204 */
[----:B------:R-:W-:Y:S01]  /*57f0*/  SGXT.U32 R10, R10, 0x1 ;  /* 0x000000010a0a781a */ /* 0x000fe20000000000 */
[----:B------:R1:W-:Y:S03]  /*5800*/  STL [R1+0x108], R5 ;  /* 0x0001080501007387 */ /* 0x0003e60000100800 */
[----:B------:R-:W-:Y:S01]  /*5810*/  LOP3.LUT R10, R10, 0x6, RZ, 0xfc, !PT ;  /* 0x000000060a0a7812 */ /* 0x000fe200078efcff */
[----:B------:R-:W2:Y:S04]  /*5820*/  LDL R68, [R1+0xd4] ;  /* 0x0000d40001447983 */ /* 0x000ea80000100800 */
[----:B------:R-:W2:Y:S04]  /*5830*/  LDL.LU R106, [R1+0x94] ;  /* 0x00009400016a7983 */ /* 0x000ea80000300800 */
[----:B------:R0:W2:Y:S01]  /*5840*/  @!P1 LDG.E.U16 R57, [R8.64] ;  /* 0x0000000608399981 */ /* 0x0000a2000c1e1500 */
[----:B------:R-:W-:-:S02]  /*5850*/  ISETP.GE.AND P1, PT, R10, UR4, PT ;  /* 0x000000040a007c0c */ /* 0x000fc4000bf26270 */
[----:B------:R-:W-:Y:S01]  /*5860*/  SGXT.U32 R6, R6, 0x1 ;  /* 0x000000010606781a */ /* 0x000fe20000000000 */
[----:B------:R-:W2:Y:S01]  /*5870*/  LDL.LU R109, [R1+0x90] ;  /* 0x00009000016d7983 */ /* 0x000ea20000300800 */
[----:B------:R-:W-:Y:S02]  /*5880*/  PRMT R84, RZ, 0x7610, R84 ;  /* 0x00007610ff547816 */ /* 0x000fe40000000054 */
[----:B------:R-:W-:Y:S01]  /*5890*/  LOP3.LUT R6, R6, 0x4, RZ, 0xfc, !PT ;  /* 0x0000000406067812 */ /* 0x000fe200078efcff */
[----:B------:R-:W2:Y:S04]  /*58a0*/  LDL.LU R108, [R1+0xf4] ;  /* 0x0000f400016c7983 */ /* 0x000ea80000300800 */
[----:B------:R-:W1:Y:S01]  /*58b0*/  S2R R10, SR_TID.X ;  /* 0x00000000000a7919 */ /* 0x000e620000002100 */
[----:B------:R-:W-:-:S03]  /*58c0*/  IMAD R6, R6, c[0x0][0x188], RZ ;  /* 0x0000620006067a24 */ /* 0x000fc600078e02ff */
[----:B------:R-:W2:Y:S01]  /*58d0*/  LDL.LU R112, [R1+0xa0] ;  /* 0x0000a00001707983 */ /* 0x000ea20000300800 */
[----:B0-----:R-:W-:-:S05]  /*58e0*/  IMAD.WIDE R8, R6, 0x2, R4 ;  /* 0x0000000206087825 */ /* 0x001fca00078e0204 */
[----:B------:R0:W2:Y:S01]  /*58f0*/  @!P0 LDG.E.U16 R84, [R8.64] ;  /* 0x0000000608548981 */ /* 0x0000a2000c1e1500 */
[----:B------:R-:W-:Y:S02]  /*5900*/  PRMT R96, RZ, 0x7610, R96 ;  /* 0x00007610ff607816 */ /* 0x000fe40000000060 */
[--C-:B-1----:R-:W-:Y:S02]  /*5910*/  SHF.R.U32.HI R6, RZ, 0x6, R10.reuse ;  /* 0x00000006ff067819 */ /* 0x102fe4000001160a */
[----:B------:R-:W-:Y:S02]  /*5920*/  SHF.R.U32.HI R10, RZ, 0x6, R10 ;  /* 0x00000006ff0a7819 */ /* 0x000fe4000001160a */
[----:B------:R-:W-:Y:S02]  /*5930*/  SGXT.U32 R6, R6, 0x1 ;  /* 0x000000010606781a */ /* 0x000fe40000000000 */
[----:B------:R-:W-:Y:S02]  /*5940*/  SGXT.U32 R10, R10, 0x1 ;  /* 0x000000010a0a781a */ /* 0x000fe40000000000 */
[----:B------:R-:W-:-:S02]  /*5950*/  LOP3.LUT R6, R6, 0x6, RZ, 0xfc, !PT ;  /* 0x0000000606067812 */ /* 0x000fc400078efcff */
[----:B------:R-:W-:-:S03]  /*5960*/  LOP3.LUT R10, R10, 0xc, RZ, 0xfc, !PT ;  /* 0x0000000c0a0a7812 */ /* 0x000fc600078efcff */
[----:B------:R-:W-:Y:S01]  /*5970*/  IMAD R6, R6, c[0x0][0x188], RZ ;  /* 0x0000620006067a24 */ /* 0x000fe200078e02ff */
[----:B------:R-:W-:Y:S02]  /*5980*/  ISETP.GE.AND P0, PT, R10, UR4, PT ;  /* 0x000000040a007c0c */ /* 0x000fe4000bf06270 */
[----:B------:R-:W1:Y:S01]  /*5990*/  S2R R10, SR_TID.X ;  /* 0x00000000000a7919 */ /* 0x000e620000002100 */
[----:B0-----:R-:W-:-:S05]  /*59a0*/  IMAD.WIDE R8, R6, 0x2, R4 ;  /* 0x0000000206087825 */ /* 0x001fca00078e0204 */
[----:B------:R0:W3:Y:S01]  /*59b0*/  @!P1 LDG.E.U16 R96, [R8.64] ;  /* 0x0000000608609981 */ /* 0x0000e2000c1e1500 */
        /* <DEDUP_REMOVED lines=56> */
[----:B------:R-:W-:-:S03]  /*5d40*/  ISETP.GE.AND P1, PT, R11, UR4, PT ;  /* 0x000000040b007c0c */ /* 0x000fc6000bf26270 */
[----:B0-----:R-:W-:Y:S01]  /*5d50*/  IMAD.WIDE R8, R6, 0x2, R4 ;  /* 0x0000000206087825 */ /* 0x001fe200078e0204 */
[----:B------:R-:W-:-:S04]  /*5d60*/  SHF.R.U32.HI R6, RZ, 0x6, R10 ;  /* 0x00000006ff067819 */ /* 0x000fc8000001160a */
[----:B------:R-:W-:Y:S01]  /*5d70*/  SGXT.U32 R6, R6, 0x1 ;  /* 0x000000010606781a */ /* 0x000fe20000000000 */
[----:B------:R0:W3:Y:S03]  /*5d80*/  @!P0 LDG.E.U16 R99, [R8.64] ;  /* 0x0000000608638981 */ /* 0x0000e6000c1e1500 */
[----:B------:R-:W-:-:S05]  /*5d90*/  LOP3.LUT R6, R6, 0x1e, RZ, 0xfc, !PT ;  /* 0x0000001e06067812 */ /* 0x000fca00078efcff */
[----:B------:R-:W-:Y:S01]  /*5da0*/  IMAD R6, R6, c[0x0][0x188], RZ ;  /* 0x0000620006067a24 */ /* 0x000fe200078e02ff */
[----:B------:R-:W-:-:S03]  /*5db0*/  PRMT R98, RZ, 0x7610, R98 ;  /* 0x00007610ff627816 */ /* 0x000fc60000000062 */
[----:B0-----:R-:W-:Y:S01]  /*5dc0*/  IMAD.WIDE R8, R6, 0x2, R4 ;  /* 0x0000000206087825 */ /* 0x001fe200078e0204 */
[----:B------:R-:W-:Y:S01]  /*5dd0*/  LOP3.LUT R6, R10, 0x1f, RZ, 0xc0, !PT ;  /* 0x0000001f0a067812 */ /* 0x000fe200078ec0ff */
[----:B------:R-:W3:Y:S03]  /*5de0*/  LDL.LU R4, [R1+0xe4] ;  /* 0x0000e40001047983 */ /* 0x000ee60000300800 */
[----:B------:R-:W-:Y:S01]  /*5df0*/  ISETP.GE.AND P0, PT, R6, UR4, PT ;  /* 0x0000000406007c0c */ /* 0x000fe2000bf06270 */
[----:B------:R-:W3:Y:S04]  /*5e00*/  LDL.LU R5, [R1+0x74] ;  /* 0x0000740001057983 */ /* 0x000ee80000300800 */
[----:B------:R-:W3:Y:S04]  /*5e10*/  LDL.LU R186, [R1+0x80] ;  /* 0x0000800001ba7983 */ /* 0x000ee80000300800 */
[----:B------:R-:W3:Y:S04]  /*5e20*/  LDL.LU R6, [R1+0xec] ;  /* 0x0000ec0001067983 */ /* 0x000ee80000300800 */
[----:B------:R-:W3:Y:S04]  /*5e30*/  LDL.LU R187, [R1+0x84] ;  /* 0x0000840001bb7983 */ /* 0x000ee80000300800 */
[----:B------:R0:W4:Y:S04]  /*5e40*/  @!P1 LDG.E.U16 R98, [R8.64] ;  /* 0x0000000608629981 */ /* 0x000128000c1e1500 */
[----:B------:R-:W-:Y:S01]  /*5e50*/  BAR.SYNC.DEFER_BLOCKING 0x0 ;  /* 0x0000000000007b1d */ /* 0x000fe20000010000 */
[----:B------:R-:W-:-:S02]  /*5e60*/  IADD3 R10, P1, R252, R3, RZ ;  /* 0x00000003fc0a7210 */ /* 0x000fc40007f3e0ff */
[----:B0-----:R-:W-:-:S03]  /*5e70*/  PRMT R8, RZ, 0x7610, R8 ;  /* 0x00007610ff087816 */ /* 0x001fc60000000008 */
[----:B------:R-:W-:Y:S01]  /*5e80*/  IMAD.X R11, R188, 0x1, R2, P1 ;  /* 0x00000001bc0b7824 */ /* 0x000fe200008e0602 */
[----:B------:R-:W-:-:S04]  /*5e90*/  PRMT R95, RZ, 0x7610, R95 ;  /* 0x00007610ff5f7816 */ /* 0x000fc8000000005f */
[----:B------:R2:W4:Y:S02]  /*5ea0*/  @!P0 LDG.E.U16 R8, [R10.64] ;  /* 0x000000060a088981 */ /* 0x000524000c1e1500 */
[----:B--2---:R-:W-:-:S05]  /*5eb0*/  IADD3 R10, P1, R115, R3, RZ ;  /* 0x00000003730a7210 */ /* 0x004fca0007f3e0ff */
[----:B------:R-:W-:-:S05]  /*5ec0*/  IMAD.X R11, R251, 0x1, R2, P1 ;  /* 0x00000001fb0b7824 */ /* 0x000fca00008e0602 */
[----:B------:R0:W2:Y:S01]  /*5ed0*/  @!P0 LDG.E.U16 R95, [R10.64] ;  /* 0x000000060a5f8981 */ /* 0x0000a2000c1e1500 */
[----:B------:R-:W-:Y:S02]  /*5ee0*/  PRMT R94, RZ, 0x7610, R94 ;  /* 0x00007610ff5e7816 */ /* 0x000fe4000000005e */
[----:B0-----:R-:W-:Y:S01]  /*5ef0*/  IADD3 R10, P1, R112, R3, RZ ;  /* 0x00000003700a7210 */ /* 0x001fe20007f3e0ff */
[----:B------:R-:W-:Y:S04]  /*5f00*/  STL [R1+0x194], R252 ;  /* 0x000194fc01007387 */ /* 0x000fe80000100800 */
[----:B------:R-:W-:Y:S01]  /*5f10*/  IMAD.X R11, R249, 0x1, R2, P1 ;  /* 0x00000001f90b7824 */ /* 0x000fe200008e0602 */
[----:B------:R-:W-:Y:S04]  /*5f20*/  STL [R1+0x198], R188 ;  /* 0x000198bc01007387 */ /* 0x000fe80000100800 */
[----:B------:R0:W-:Y:S04]  /*5f30*/  STL [R1+0x110], R251 ;  /* 0x000110fb01007387 */ /* 0x0001e80000100800 */
[----:B------:R1:W2:Y:S01]  /*5f40*/  @!P0 LDG.E.U16 R94, [R10.64] ;  /* 0x000000060a5e8981 */ /* 0x0002a2000c1e1500 */
[----:B------:R-:W-:-:S03]  /*5f50*/  PRMT R87, RZ, 0x7610, R87 ;  /* 0x00007610ff577816 */ /* 0x000fc60000000057 */
[----:B0-----:R-:W2:Y:S01]  /*5f60*/  LDL.LU R251, [R1+0x70] ;  /* 0x0000700001fb7983 */ /* 0x001ea20000300800 */
[----:B-1----:R-:W-:-:S03]  /*5f70*/  IADD3 R10, P1, R247, R3, RZ ;  /* 0x00000003f70a7210 */ /* 0x002fc60007f3e0ff */
[----:B------:R0:W-:Y:S02]  /*5f80*/  STL [R1+0x114], R249 ;  /* 0x000114f901007387 */ /* 0x0001e40000100800 */
[----:B------:R-:W-:-:S05]  /*5f90*/  IMAD.X R11, R235, 0x1, R2, P1 ;  /* 0x00000001eb0b7824 */ /* 0x000fca00008e0602 */
[----:B------:R1:W4:Y:S04]  /*5fa0*/  @!P0 LDG.E.U16 R87, [R10.64] ;  /* 0x000000060a578981 */ /* 0x000328000c1e1500 */
[----:B0-----:R-:W4:Y:S04]  /*5fb0*/  LDL.LU R249, [R1+0x64] ;  /* 0x0000640001f97983 */ /* 0x001f280000300800 */
[----:B------:R0:W-:Y:S01]  /*5fc0*/  STL [R1+0x118], R247 ;  /* 0x000118f701007387 */ /* 0x0001e20000100800 */
[----:B-1----:R-:W-:-:S03]  /*5fd0*/  IADD3 R10, P1, R106, R3, RZ ;  /* 0x000000036a0a7210 */ /* 0x002fc60007f3e0ff */
[----:B0-----:R-:W4:Y:S02]  /*5fe0*/  LDL.LU R247, [R1+0xdc] ;  /* 0x0000dc0001f77983 */ /* 0x001f240000300800 */
[----:B------:R-:W-:Y:S02]  /*5ff0*/  IMAD.X R11, R246, 0x1, R2, P1 ;  /* 0x00000001f60b7824 */ /* 0x000fe400008e0602 */
[----:B------:R0:W-:Y:S04]  /*6000*/  STL [R1+0x11c], R235 ;  /* 0x00011ceb01007387 */ /* 0x0001e80000100800 */
[----:B0-----:R-:W4:Y:S04]  /*6010*/  LDL.LU R235, [R1+0x60] ;  /* 0x0000600001eb7983 */ /* 0x001f280000300800 */
[----:B------:R0:W-:Y:S04]  /*6020*/  STL [R1+0x120], R246 ;  /* 0x000120f601007387 */ /* 0x0001e80000100800 */
[----:B0-----:R-:W4:Y:S01]  /*6030*/  LDL.LU R246, [R1+0x54] ;  /* 0x0000540001f67983 */ /* 0x001f220000300800 */
[----:B------:R-:W-:-:S06]  /*6040*/  PRMT R85, RZ, 0x7610, R85 ;  /* 0x00007610ff557816 */ /* 0x000fcc0000000055 */
[----:B------:R0:W4:Y:S01]  /*6050*/  @!P0 LDG.E.U16 R85, [R10.64] ;  /* 0x000000060a558981 */ /* 0x000122000c1e1500 */
[----:B------:R-:W-:Y:S02]  /*6060*/  PRMT R59, RZ, 0x7610, R59 ;  /* 0x00007610ff3b7816 */ /* 0x000fe4000000003b */
[----:B0-----:R-:W-:-:S05]  /*6070*/  IADD3 R10, P1, R108, R3, RZ ;  /* 0x000000036c0a7210 */ /* 0x001fca0007f3e0ff */
[----:B------:R-:W-:-:S05]  /*6080*/  IMAD.X R11, R109, 0x1, R2, P1 ;  /* 0x000000016d0b7824 */ /* 0x000fca00008e0602 */
[----:B------:R0:W4:Y:S01]  /*6090*/  @!P0 LDG.E.U16 R59, [R10.64] ;  /* 0x000000060a3b8981 */ /* 0x000122000c1e1500 */
[----:B------:R-:W-:Y:S02]  /*60a0*/  PRMT R58, RZ, 0x7610, R58 ;  /* 0x00007610ff3a7816 */ /* 0x000fe4000000003a */
[----:B0-----:R-:W-:-:S05]  /*60b0*/  IADD3 R10, P1, R243, R3, RZ ;  /* 0x00000003f30a7210 */ /* 0x001fca0007f3e0ff */
[----:B------:R-:W-:-:S05]  /*60c0*/  IMAD.X R11, R231, 0x1, R2, P1 ;  /* 0x00000001e70b7824 */ /* 0x000fca00008e0602 */
[----:B------:R3:W4:Y:S01]  /*60d0*/  @!P0 LDG.E.U16 R58, [R10.64] ;  /* 0x000000060a3a8981 */ /* 0x000722000c1e1500 */
[----:B------:R-:W-:Y:S02]  /*60e0*/  PRMT R56, RZ, 0x7610, R56 ;  /* 0x00007610ff387816 */ /* 0x000fe40000000038 */
[----:B------:R-:W-:Y:S02]  /*60f0*/  PRMT R21, RZ, 0x7610, R21 ;  /* 0x00007610ff157816 */ /* 0x000fe40000000015 */
[----:B------:R-:W-:Y:S02]  /*6100*/  PRMT R20, RZ, 0x7610, R20 ;  /* 0x00007610ff147816 */ /* 0x000fe40000000014 */
[----:B------:R-:W-:Y:S01]  /*6110*/  PRMT R15, RZ, 0x7610, R15 ;  /* 0x00007610ff0f7816 */ /* 0x000fe2000000000f */
[----:B------:R0:W-:Y:S01]  /*6120*/  STL [R1+0x124], R243 ;  /* 0x000124f301007387 */ /* 0x0001e20000100800 */
[----:B------:R-:W-:-:S03]  /*6130*/  PRMT R14, RZ, 0x7610, R14 ;  /* 0x00007610ff0e7816 */ /* 0x000fc6000000000e */
[----:B0-----:R-:W4:Y:S04]  /*6140*/  LDL.LU R243, [R1+0x50] ;  /* 0x0000500001f37983 */ /* 0x001f280000300800 */
[----:B------:R0:W-:Y:S04]  /*6150*/  STL [R1+0x128], R231 ;  /* 0x000128e701007387 */ /* 0x0001e80000100800 */
[----:B0-----:R-:W4:Y:S01]  /*6160*/  LDL.LU R231, [R1+0x44] ;  /* 0x0000440001e77983 */ /* 0x001f220000300800 */
[----:B---3--:R-:W-:-:S05]  /*6170*/  IADD3 R10, P1, R187, R3, RZ ;  /* 0x00000003bb0a7210 */ /* 0x008fca0007f3e0ff */
[----:B------:R-:W-:-:S05]  /*6180*/  IMAD.X R11, R242, 0x1, R2, P1 ;  /* 0x00000001f20b7824 */ /* 0x000fca00008e0602 */
[----:B------:R0:W3:Y:S02]  /*6190*/  @!P0 LDG.E.U16 R56, [R10.64] ;  /* 0x000000060a388981 */ /* 0x0000e4000c1e1500 */
[----:B0-----:R-:W-:-:S05]  /*61a0*/  IADD3 R10, P1, R6, R3, RZ ;  /* 0x00000003060a7210 */ /* 0x001fca0007f3e0ff */
[----:B------:R-:W-:-:S05]  /*61b0*/  IMAD.X R11, R186, 0x1, R2, P1 ;  /* 0x00000001ba0b7824 */ /* 0x000fca00008e0602 */
[----:B------:R0:W3:Y:S02]  /*61c0*/  @!P0 LDG.E.U16 R21, [R10.64] ;  /* 0x000000060a158981 */ /* 0x0000e4000c1e1500 */
[----:B0-----:R-:W-:-:S05]  /*61d0*/  IADD3 R10, P1, R239, R3, RZ ;  /* 0x00000003ef0a7210 */ /* 0x001fca0007f3e0ff */
[----:B------:R-:W-:-:S05]  /*61e0*/  IMAD.X R11, R229, 0x1, R2, P1 ;  /* 0x00000001e50b7824 */ /* 0x000fca00008e0602 */
[----:B------:R0:W3:Y:S02]  /*61f0*/  @!P0 LDG.E.U16 R20, [R10.64] ;  /* 0x000000060a148981 */ /* 0x0000e4000c1e1500 */
[----:B0-----:R-:W-:-:S05]  /*6200*/  IADD3 R10, P1, R5, R3, RZ ;  /* 0x00000003050a7210 */ /* 0x001fca0007f3e0ff */
[----:B------:R-:W-:Y:S01]  /*6210*/  IMAD.X R11, R238, 0x1, R2, P1 ;  /* 0x00000001ee0b7824 */ /* 0x000fe200008e0602 */
[----:B------:R0:W-:Y:S04]  /*6220*/  STL [R1+0x12c], R187 ;  /* 0x00012cbb01007387 */ /* 0x0001e80000100800 */
[----:B------:R1:W3:Y:S04]  /*6230*/  @!P0 LDG.E.U16 R15, [R10.64] ;  /* 0x000000060a0f8981 */ /* 0x0002e8000c1e1500 */
[----:B0-----:R-:W3:Y:S01]  /*6240*/  LDL.LU R187, [R1+0xcc] ;  /* 0x0000cc0001bb7983 */ /* 0x001ee20000300800 */
[----:B-1----:R-:W-:-:S03]  /*6250*/  IADD3 R10, P1, R4, R3, RZ ;  /* 0x00000003040a7210 */ /* 0x002fc60007f3e0ff */
[----:B------:R-:W-:Y:S02]  /*6260*/  STL [R1+0x130], R242 ;  /* 0x000130f201007387 */ /* 0x000fe40000100800 */
[----:B--2---:R-:W-:Y:S02]  /*6270*/  IMAD.X R11, R251, 0x1, R2, P1 ;  /* 0x00000001fb0b7824 */ /* 0x004fe400008e0602 */
[----:B------:R-:W-:Y:S01]  /*6280*/  STL [R1+0x134], R6 ;  /* 0x0001340601007387 */ /* 0x000fe20000100800 */
[----:B------:R-:W-:-:S03]  /*6290*/  IADD3 R12, P1, R227, R3, RZ ;  /* 0x00000003e30c7210 */ /* 0x000fc60007f3e0ff */
[----:B------:R-:W-:Y:S04]  /*62a0*/  STL [R1+0x138], R186 ;  /* 0x000138ba01007387 */ /* 0x000fe80000100800 */
[----:B------:R-:W-:Y:S01]  /*62b0*/  STL [R1+0x13c], R239 ;  /* 0x00013cef01007387 */ /* 0x000fe20000100800 */
[----:B------:R-:W-:-:S03]  /*62c0*/  IMAD.X R13, R226, 0x1, R2, P1 ;  /* 0x00000001e20d7824 */ /* 0x000fc600008e0602 */
[----:B------:R-:W-:Y:S04]  /*62d0*/  STL [R1+0x140], R229 ;  /* 0x000140e501007387 */ /* 0x000fe80000100800 */
[----:B------:R-:W-:Y:S04]  /*62e0*/  STL [R1+0x144], R5 ;  /* 0x0001440501007387 */ /* 0x000fe80000100800 */
[----:B------:R0:W2:Y:S04]  /*62f0*/  @!P0 LDG.E.U16 R14, [R10.64] ;  /* 0x000000060a0e8981 */ /* 0x0000a8000c1e1500 */
[----:B------:R-:W-:Y:S04]  /*6300*/  STL [R1+0x148], R238 ;  /* 0x000148ee01007387 */ /* 0x000fe80000100800 */
[----:B------:R-:W-:Y:S01]  /*6310*/  STL [R1+0x14c], R4 ;  /* 0x00014c0401007387 */ /* 0x000fe20000100800 */
[----:B0-----:R-:W-:-:S03]  /*6320*/  PRMT R11, RZ, 0x7610, R11 ;  /* 0x00007610ff0b7816 */ /* 0x001fc6000000000b */
[----:B------:R-:W-:Y:S04]  /*6330*/  STL [R1+0x150], R251 ;  /* 0x000150fb01007387 */ /* 0x000fe80000100800 */
[----:B------:R-:W-:Y:S04]  /*6340*/  STL [R1+0x154], R227 ;  /* 0x000154e301007387 */ /* 0x000fe80000100800 */
[----:B------:R-:W-:Y:S04]  /*6350*/  STL [R1+0x158], R226 ;  /* 0x000158e201007387 */ /* 0x000fe80000100800 */
[----:B----4-:R-:W-:Y:S04]  /*6360*/  STL [R1+0x15c], R249 ;  /* 0x00015cf901007387 */ /* 0x010fe80000100800 */
[----:B------:R0:W4:Y:S04]  /*6370*/  @!P0 LDG.E.U16 R11, [R12.64] ;  /* 0x000000060c0b8981 */ /* 0x000128000c1e1500 */
[----:B------:R1:W-:Y:S04]  /*6380*/  STL [R1+0x160], R225 ;  /* 0x000160e101007387 */ /* 0x0003e80000100800 */
[----:B------:R-:W-:Y:S01]  /*6390*/  STL [R1+0x164], R247 ;  /* 0x000164f701007387 */ /* 0x000fe20000100800 */
[----:B0-----:R-:W-:-:S03]  /*63a0*/  IADD3 R12, P1, R249, R3, RZ ;  /* 0x00000003f90c7210 */ /* 0x001fc60007f3e0ff */
[----:B------:R-:W-:Y:S04]  /*63b0*/  STL [R1+0x168], R235 ;  /* 0x000168eb01007387 */ /* 0x000fe80000100800 */
[----:B------:R-:W-:Y:S01]  /*63c0*/  STL [R1+0x16c], R233 ;  /* 0x00016ce901007387 */ /* 0x000fe20000100800 */
[----:B------:R-:W-:-:S03]  /*63d0*/  IMAD.X R13, R225, 0x1, R2, P1 ;  /* 0x00000001e10d7824 */ /* 0x000fc600008e0602 */
[----:B------:R-:W-:Y:S04]  /*63e0*/  STL [R1+0x170], R222 ;  /* 0x000170de01007387 */ /* 0x000fe80000100800 */
[----:B------:R-:W-:Y:S04]  /*63f0*/  STL [R1+0x174], R246 ;  /* 0x000174f601007387 */ /* 0x000fe80000100800 */
[----:B------:R-:W-:Y:S04]  /*6400*/  STL [R1+0x178], R221 ;  /* 0x000178dd01007387 */ /* 0x000fe80000100800 */
[----:B-1----:R-:W2:Y:S04]  /*6410*/  LDL.LU R225, [R1+0x20] ;  /* 0x0000200001e17983 */ /* 0x002ea80000300800 */
[----:B------:R-:W2:Y:S04]  /*6420*/  LDL.LU R249, [R1+0xbc] ;  /* 0x0000bc0001f97983 */ /* 0x000ea80000300800 */
[----:B------:R-:W2:Y:S04]  /*6430*/  LDL.LU R226, [R1+0x24] ;  /* 0x0000240001e27983 */ /* 0x000ea80000300800 */
[----:B------:R-:W2:Y:S04]  /*6440*/  LDL.LU R238, [R1+0x30] ;  /* 0x0000300001ee7983 */ /* 0x000ea80000300800 */
[----:B------:R-:W2:Y:S04]  /*6450*/  LDL.LU R5, [R1+0xc4] ;  /* 0x0000c40001057983 */ /* 0x000ea80000300800 */
[----:B------:R-:W2:Y:S04]  /*6460*/  LDL.LU R229, [R1+0x34] ;  /* 0x0000340001e57983 */ /* 0x000ea80000300800 */
[----:B------:R-:W2:Y:S01]  /*6470*/  LDL.LU R242, [R1+0x40] ;  /* 0x0000400001f27983 */ /* 0x000ea20000300800 */
[----:B------:R-:W-:-:S06]  /*6480*/  PRMT R9, RZ, 0x7610, R9 ;  /* 0x00007610ff097816 */ /* 0x000fcc0000000009 */
[----:B------:R0:W4:Y:S01]  /*6490*/  @!P0 LDG.E.U16 R9, [R12.64] ;  /* 0x000000060c098981 */ /* 0x000122000c1e1500 */
[----:B------:R-:W-:-:S03]  /*64a0*/  PRMT R10, RZ, 0x7610, R10 ;  /* 0x00007610ff0a7816 */ /* 0x000fc6000000000a */
[----:B------:R1:W-:Y:S01]  /*64b0*/  STS.U16 [R0+0x4400], R16 ;  /* 0x0044001000007388 */ /* 0x0003e20000000400 */
[----:B0-----:R-:W-:-:S05]  /*64c0*/  IADD3 R12, P1, R247, R3, RZ ;  /* 0x00000003f70c7210 */ /* 0x001fca0007f3e0ff */
[--C-:B------:R-:W-:Y:S01]  /*64d0*/  IMAD.X R13, R235, 0x1, R2.reuse, P1 ;  /* 0x00000001eb0d7824 */ /* 0x100fe200008e0602 */
[----:B-1----:R-:W-:Y:S01]  /*64e0*/  IADD3 R16, P1, R233, R3, RZ ;  /* 0x00000003e9107210 */ /* 0x002fe20007f3e0ff */
[----:B------:R0:W-:Y:S04]  /*64f0*/  STS.U16 [R0+0x4000], R17 ;  /* 0x0040001100007388 */ /* 0x0001e80000000400 */
[----:B------:R1:W4:Y:S01]  /*6500*/  @!P0 LDG.E.U16 R10, [R12.64] ;  /* 0x000000060c0a8981 */ /* 0x000322000c1e1500 */
[----:B0-----:R-:W-:Y:S01]  /*6510*/  IMAD.X R17, R222, 0x1, R2, P1 ;  /* 0x00000001de117824 */ /* 0x001fe200008e0602 */
[----:B-1----:R-:W-:-:S06]  /*6520*/  PRMT R12, RZ, 0x7610, R12 ;  /* 0x00007610ff0c7816 */ /* 0x002fcc000000000c */
        /* <DEDUP_REMOVED lines=9> */
[----:B-1----:R-:W-:Y:S02]  /*65c0*/  PRMT R16, RZ, 0x7610, R16 ;  /* 0x00007610ff107816 */ /* 0x002fe40000000010 */
[----:B------:R-:W-:Y:S04]  /*65d0*/  STL [R1+0x17c], R243 ;  /* 0x00017cf301007387 */ /* 0x000fe80000100800 */
[----:B------:R0:W4:Y:S01]  /*65e0*/  @!P0 LDG.E.U16 R16, [R18.64] ;  /* 0x0000000612108981 */ /* 0x000122000c1e1500 */
[----:B------:R-:W-:-:S03]  /*65f0*/  PRMT R17, RZ, 0x7610, R17 ;  /* 0x00007610ff117816 */ /* 0x000fc60000000011 */
[----:B------:R-:W-:Y:S01]  /*6600*/  STL [R1+0x180], R217 ;  /* 0x000180d901007387 */ /* 0x000fe20000100800 */
[----:B0-----:R-:W-:-:S03]  /*6610*/  IADD3 R18, P1, R217, R3, RZ ;  /* 0x00000003d9127210 */ /* 0x001fc60007f3e0ff */
[----:B------:R-:W-:Y:S01]  /*6620*/  STL [R1+0x184], R216 ;  /* 0x000184d801007387 */ /* 0x000fe20000100800 */
[----:B------:R-:W-:Y:S01]  /*6630*/  LOP3.LUT R111, R0, 0x20, RZ, 0x3c, !PT ;  /* 0x00000020006f7812 */ /* 0x000fe200078e3cff */
[----:B------:R-:W-:Y:S02]  /*6640*/  IMAD.X R19, R216, 0x1, R2, P1 ;  /* 0x00000001d8137824 */ /* 0x000fe400008e0602 */
[----:B------:R-:W-:Y:S04]  /*6650*/  STL [R1+0x188], R231 ;  /* 0x000188e701007387 */ /* 0x000fe80000100800 */
[----:B------:R-:W-:Y:S04]  /*6660*/  STL [R1+0x18c], R215 ;  /* 0x00018cd701007387 */ /* 0x000fe80000100800 */
[----:B------:R0:W4:Y:S04]  /*6670*/  @!P0 LDG.E.U16 R17, [R18.64] ;  /* 0x0000000612118981 */ /* 0x000128000c1e1500 */
[----:B------:R-:W-:Y:S01]  /*6680*/  STS.U16 [R111+0x4100], R100 ;  /* 0x004100646f007388 */ /* 0x000fe20000000400 */
[----:B0-----:R-:W-:-:S03]  /*6690*/  IADD3 R18, P1, R231, R3, RZ ;  /* 0x00000003e7127210 */ /* 0x001fc60007f3e0ff */
[----:B------:R0:W-:Y:S02]  /*66a0*/  STS.U16 [R111+0x4500], R22 ;  /* 0x004500166f007388 */ /* 0x0001e40000000400 */
[----:B------:R-:W-:Y:S01]  /*66b0*/  IMAD.X R19, R215, 0x1, R2, P1 ;  /* 0x00000001d7137824 */ /* 0x000fe200008e0602 */
[----:B0-----:R-:W-:Y:S01]  /*66c0*/  PRMT R22, RZ, 0x7610, R22 ;  /* 0x00007610ff167816 */ /* 0x001fe20000000016 */
[----:B------:R0:W-:Y:S05]  /*66d0*/  STS.U16 [R111+0x4900], R23 ;  /* 0x004900176f007388 */ /* 0x0001ea0000000400 */
[----:B------:R1:W4:Y:S01]  /*66e0*/  @!P0 LDG.E.U16 R22, [R18.64] ;  /* 0x0000000612168981 */ /* 0x000322000c1e1500 */
[----:B0-----:R-:W-:-:S03]  /*66f0*/  PRMT R23, RZ, 0x7610, R23 ;  /* 0x00007610ff177816 */ /* 0x001fc60000000017 */
[----:B---3--:R-:W-:Y:S01]  /*6700*/  STL [R1+0x190], R187 ;  /* 0x000190bb01007387 */ /* 0x008fe20000100800 */
[----:B-1----:R-:W-:-:S03]  /*6710*/  IADD3 R18, P1, R187, R3, RZ ;  /* 0x00000003bb127210 */ /* 0x002fc60007f3e0ff */
[----:B--2---:R-:W-:Y:S04]  /*6720*/  STL [R1+0x19c], R242 ;  /* 0x00019cf201007387 */ /* 0x004fe80000100800 */
[----:B------:R-:W-:Y:S04]  /*6730*/  STL [R1+0x1a0], R211 ;  /* 0x0001a0d301007387 */ /* 0x000fe80000100800 */
[----:B------:R0:W-:Y:S04]  /*6740*/  STL [R1+0x1a4], R210 ;  /* 0x0001a4d201007387 */ /* 0x0001e80000100800 */
[----:B------:R-:W2:Y:S04]  /*6750*/  LDL.LU R221, [R1+0x10] ;  /* 0x0000100001dd7983 */ /* 0x000ea80000300800 */
[----:B------:R-:W3:Y:S04]  /*6760*/  LDL.LU R246, [R1+0xb4] ;  /* 0x0000b40001f67983 */ /* 0x000ee80000300800 */
[----:B------:R-:W2:Y:S01]  /*6770*/  LDL.LU R222, [R1+0x14] ;  /* 0x0000140001de7983 */ /* 0x000ea20000300800 */
[----:B------:R-:W-:-:S03]  /*6780*/  IMAD.X R19, R242, 0x1, R2, P1 ;  /* 0x00000001f2137824 */ /* 0x000fc600008e0602 */
[----:B------:R-:W3:Y:S04]  /*6790*/  LDL.LU R110, [R1+0x58] ;  /* 0x00005800016e7983 */ /* 0x000ee80000300800 */
[----:B------:R-:W3:Y:S04]  /*67a0*/  LDL.LU R107, [R1+0x48] ;  /* 0x00004800016b7983 */ /* 0x000ee80000300800 */
[----:B------:R-:W3:Y:S04]  /*67b0*/  LDL.LU R105, [R1+0xa4] ;  /* 0x0000a40001697983 */ /* 0x000ee80000300800 */
[----:B------:R-:W3:Y:S04]  /*67c0*/  LDL.LU R104, [R1+0x8c] ;  /* 0x00008c0001687983 */ /* 0x000ee80000300800 */
[----:B------:R-:W3:Y:S04]  /*67d0*/  LDL.LU R103, [R1+0x98] ;  /* 0x0000980001677983 */ /* 0x000ee80000300800 */
[----:B------:R-:W4:Y:S04]  /*67e0*/  LDL.LU R102, [R1+0xf8] ;  /* 0x0000f80001667983 */ /* 0x000f280000300800 */
[----:B------:R1:W4:Y:S04]  /*67f0*/  @!P0 LDG.E.U16 R23, [R18.64] ;  /* 0x0000000612178981 */ /* 0x000328000c1e1500 */
[----:B------:R-:W4:Y:S04]  /*6800*/  LDL.LU R101, [R1+0xd8] ;  /* 0x0000d80001657983 */ /* 0x000f280000300800 */
[----:B------:R-:W4:Y:S01]  /*6810*/  LDL.LU R114, [R1+0x9c] ;  /* 0x00009c0001727983 */ /* 0x000f220000300800 */
[----:B-1----:R-:W-:-:S03]  /*6820*/  IADD3 R18, P1, R211, R3, RZ ;  /* 0x00000003d3127210 */ /* 0x002fc60007f3e0ff */
[----:B------:R-:W4:Y:S04]  /*6830*/  LDL.LU R113, [R1+0x6c] ;  /* 0x00006c0001717983 */ /* 0x000f280000300800 */
[----:B------:R-:W4:Y:S01]  /*6840*/  LDL.LU R68, [R1+0x7c] ;  /* 0x00007c0001447983 */ /* 0x000f220000300800 */
[----:B------:R-:W-:-:S03]  /*6850*/  IMAD.X R19, R210, 0x1, R2, P1 ;  /* 0x00000001d2137824 */ /* 0x000fc600008e0602 */
[----:B------:R-:W4:Y:S04]  /*6860*/  LDL.LU R69, [R1+0xf0] ;  /* 0x0000f00001457983 */ /* 0x000f280000300800 */
[----:B------:R-:W4:Y:S04]  /*6870*/  LDL.LU R70, [R1+0x88] ;  /* 0x0000880001467983 */ /* 0x000f280000300800 */
[----:B------:R-:W4:Y:S04]  /*6880*/  LDL.LU R71, [R1+0xe8] ;  /* 0x0000e80001477983 */ /* 0x000f280000300800 */
[----:B0-----:R-:W4:Y:S04]  /*6890*/  LDL.LU R210, [R1+0x78] ;  /* 0x0000780001d27983 */ /* 0x001f280000300800 */
[----:B------:R-:W4:Y:S04]  /*68a0*/  LDL.LU R211, [R1+0x68] ;  /* 0x0000680001d37983 */ /* 0x000f280000300800 */
[----:B------:R-:W4:Y:S04]  /*68b0*/  LDL.LU R242, [R1+0x4c] ;  /* 0x00004c0001f27983 */ /* 0x000f280000300800 */
[----:B------:R-:W4:Y:S04]  /*68c0*/  LDL.LU R188, [R1+0x5c] ;  /* 0x00005c0001bc7983 */ /* 0x000f280000300800 */
[----:B------:R-:W4:Y:S04]  /*68d0*/  LDL.LU R252, [R1+0xd0] ;  /* 0x0000d00001fc7983 */ /* 0x000f280000300800 */
[----:B------:R-:W4:Y:S04]  /*68e0*/  LDL.LU R184, [R1+0xe0] ;  /* 0x0000e00001b87983 */ /* 0x000f280000300800 */
[----:B------:R-:W4:Y:S04]  /*68f0*/  LDL.LU R187, [R1] ;  /* 0x0000000001bb7983 */ /* 0x000f280000300800 */
[----:B------:R-:W4:Y:S04]  /*6900*/  LDL.LU R215, [R1+0xac] ;  /* 0x0000ac0001d77983 */ /* 0x000f280000300800 */
[----:B------:R-:W4:Y:S04]  /*6910*/  LDL.LU R231, [R1+0x4] ;  /* 0x0000040001e77983 */ /* 0x000f280000300800 */
[----:B------:R0:W-:Y:S01]  /*6920*/  STS.U16 [R111+0x4d00], R57 ;  /* 0x004d00396f007388 */ /* 0x0001e20000000400 */
[----:B------:R-:W-:-:S03]  /*6930*/  LOP3.LUT R4, R0, 0x40, RZ, 0x3c, !PT ;  /* 0x0000004000047812 */ /* 0x000fc600078e3cff */
[----:B------:R-:W4:Y:S01]  /*6940*/  LDL.LU R216, [R1+0x8] ;  /* 0x0000080001d87983 */ /* 0x000f220000300800 */
[----:B0-----:R-:W-:-:S03]  /*6950*/  PRMT R57, RZ, 0x7610, R57 ;  /* 0x00007610ff397816 */ /* 0x001fc60000000039 */
[----:B------:R0:W-:Y:S04]  /*6960*/  STS.U16 [R4+0x4200], R84 ;  /* 0x0042005404007388 */ /* 0x0001e80000000400 */
[----:B------:R-:W4:Y:S04]  /*6970*/  LDL.LU R217, [R1+0xb0] ;  /* 0x0000b00001d97983 */ /* 0x000f280000300800 */
[----:B------:R1:W4:Y:S01]  /*6980*/  @!P0 LDG.E.U16 R57, [R18.64] ;  /* 0x0000000612398981 */ /* 0x000322000c1e1500 */
[----:B0-----:R-:W-:-:S03]  /*6990*/  PRMT R84, RZ, 0x7610, R84 ;  /* 0x00007610ff547816 */ /* 0x001fc60000000054 */
[----:B------:R0:W-:Y:S04]  /*69a0*/  STS.U16 [R4+0x4600], R86 ;  /* 0x0046005604007388 */ /* 0x0001e80000000400 */
[----:B------:R-:W4:Y:S01]  /*69b0*/  LDL.LU R243, [R1+0xc] ;  /* 0x00000c0001f37983 */ /* 0x000f220000300800 */
[----:B-1----:R-:W-:-:S03]  /*69c0*/  IADD3 R18, P1, R229, R3, RZ ;  /* 0x00000003e5127210 */ /* 0x002fc60007f3e0ff */
[----:B------:R-:W-:Y:S02]  /*69d0*/  STS.U16 [R4+0x4a00], R92 ;  /* 0x004a005c04007388 */ /* 0x000fe40000000400 */
[----:B------:R-:W-:Y:S02]  /*69e0*/  IMAD.X R19, R209, 0x1, R2, P1 ;  /* 0x00000001d1137824 */ /* 0x000fe400008e0602 */
[----:B------:R1:W-:Y:S04]  /*69f0*/  STS.U16 [R4+0x4e00], R93 ;  /* 0x004e005d04007388 */ /* 0x0003e80000000400 */
[----:B------:R1:W4:Y:S01]  /*6a00*/  @!P0 LDG.E.U16 R84, [R18.64] ;  /* 0x0000000612548981 */ /* 0x000322000c1e1500 */
[----:B0-----:R-:W-:-:S03]  /*6a10*/  PRMT R86, RZ, 0x7610, R86 ;  /* 0x00007610ff567816 */ /* 0x001fc60000000056 */
[----:B------:R-:W4:Y:S01]  /*6a20*/  LDL.LU R233, [R1+0x18] ;  /* 0x0000180001e97983 */ /* 0x000f220000300800 */
[----:B-1----:R-:W-:-:S03]  /*6a30*/  LOP3.LUT R4, R0, 0x60, RZ, 0x3c, !PT ;  /* 0x0000006000047812 */ /* 0x002fc600078e3cff */
[----:B------:R-:W4:Y:S01]  /*6a40*/  LDL.LU R235, [R1+0xb8] ;  /* 0x0000b80001eb7983 */ /* 0x000f220000300800 */
[----:B------:R-:W-:-:S03]  /*6a50*/  IADD3 R18, P1, R5, R3, RZ ;  /* 0x0000000305127210 */ /* 0x000fc60007f3e0ff */
[----:B------:R-:W-:Y:S02]  /*6a60*/  STS.U16 [R4+0x4300], R96 ;  /* 0x0043006004007388 */ /* 0x000fe40000000400 */
[----:B------:R-:W-:Y:S02]  /*6a70*/  IMAD.X R19, R238, 0x1, R2, P1 ;  /* 0x00000001ee137824 */ /* 0x000fe400008e0602 */
[----:B------:R-:W-:Y:S04]  /*6a80*/  STS.U16 [R4+0x4700], R97 ;  /* 0x0047006104007388 */ /* 0x000fe80000000400 */
[----:B------:R-:W4:Y:S04]  /*6a90*/  LDL.LU R247, [R1+0x1c] ;  /* 0x00001c0001f77983 */ /* 0x000f280000300800 */
[----:B------:R-:W-:Y:S04]  /*6aa0*/  STS.U16 [R4+0x4b00], R99 ;  /* 0x004b006304007388 */ /* 0x000fe80000000400 */
[----:B------:R-:W4:Y:S04]  /*6ab0*/  LDL.LU R227, [R1+0x28] ;  /* 0x0000280001e37983 */ /* 0x000f280000300800 */
[----:B------:R0:W-:Y:S04]  /*6ac0*/  STS.U16 [R4+0x4f00], R98 ;  /* 0x004f006204007388 */ /* 0x0001e80000000400 */
[----:B------:R-:W4:Y:S04]  /*6ad0*/  LDL.LU R251, [R1+0xc0] ;  /* 0x0000c00001fb7983 */ /* 0x000f280000300800 */
[----:B------:R1:W4:Y:S04]  /*6ae0*/  @!P0 LDG.E.U16 R86, [R18.64] ;  /* 0x0000000612568981 */ /* 0x000328000c1e1500 */
[----:B0-----:R-:W4:Y:S04]  /*6af0*/  LDL.LU R4, [R1+0x2c] ;  /* 0x00002c0001047983 */ /* 0x001f280000300800 */
[----:B------:R-:W4:Y:S01]  /*6b00*/  LDL.LU R239, [R1+0x38] ;  /* 0x0000380001ef7983 */ /* 0x000f220000300800 */
[----:B-1----:R-:W-:-:S03]  /*6b10*/  IADD3 R18, P1, R205, R3, RZ ;  /* 0x00000003cd127210 */ /* 0x002fc60007f3e0ff */
[----:B------:R-:W4:Y:S04]  /*6b20*/  LDL.LU R186, [R1+0xc8] ;  /* 0x0000c80001ba7983 */ /* 0x000f280000300800 */
[----:B------:R-:W4:Y:S01]  /*6b30*/  LDL.LU R6, [R1+0x3c] ;  /* 0x00003c0001067983 */ /* 0x000f220000300800 */
[----:B------:R-:W-:Y:S01]  /*6b40*/  PRMT R92, RZ, 0x7610, R92 ;  /* 0x00007610ff5c7816 */ /* 0x000fe2000000005c */
[----:B------:R-:W-:-:S05]  /*6b50*/  IMAD.X R19, R204, 0x1, R2, P1 ;  /* 0x00000001cc137824 */ /* 0x000fca00008e0602 */
        /* <DEDUP_REMOVED lines=14> */
[----:B------:R-:W-:Y:S01]  /*6c40*/  PRMT R98, RZ, 0x7610, R98 ;  /* 0x00007610ff627816 */ /* 0x000fe20000000062 */
[----:B------:R0:W-:Y:S02]  /*6c50*/  STS.U16 [R0], R95 ;  /* 0x0000005f00007388 */ /* 0x0001e40000000400 */
[----:B0-----:R-:W-:Y:S02]  /*6c60*/  PRMT R95, RZ, 0x7610, R95 ;  /* 0x00007610ff5f7816 */ /* 0x001fe4000000005f */
[----:B--2---:R-:W-:-:S05]  /*6c70*/  IADD3 R18, P1, R222, R3, RZ ;  /* 0x00000003de127210 */ /* 0x004fca0007f3e0ff */
[----:B------:R-:W-:-:S05]  /*6c80*/  IMAD.X R19, R197, 0x1, R2, P1 ;  /* 0x00000001c5137824 */ /* 0x000fca00008e0602 */
[----:B------:R3:W2:Y:S02]  /*6c90*/  @!P0 LDG.E.U16 R99, [R18.64] ;  /* 0x0000000612638981 */ /* 0x0006a4000c1e1500 */
[----:B---3--:R-:W-:-:S05]  /*6ca0*/  IADD3 R18, P1, R246, R3, RZ ;  /* 0x00000003f6127210 */ /* 0x008fca0007f3e0ff */
[----:B------:R-:W-:-:S05]  /*6cb0*/  IMAD.X R19, R221, 0x1, R2, P1 ;  /* 0x00000001dd137824 */ /* 0x000fca00008e0602 */
[----:B------:R0:W3:Y:S02]  /*6cc0*/  @!P0 LDG.E.U16 R98, [R18.64] ;  /* 0x0000000612628981 */ /* 0x0000e4000c1e1500 */
[----:B0-----:R-:W-:-:S05]  /*6cd0*/  IADD3 R18, P1, R193, R3, RZ ;  /* 0x00000003c1127210 */ /* 0x001fca0007f3e0ff */
[----:B------:R-:W-:Y:S01]  /*6ce0*/  IMAD.X R19, R192, 0x1, R2, P1 ;  /* 0x00000001c0137824 */ /* 0x000fe200008e0602 */
[----:B------:R0:W-:Y:S04]  /*6cf0*/  STS.U16 [R0+0x200], R94 ;  /* 0x0002005e00007388 */ /* 0x0001e80000000400 */
[----:B------:R4:W2:Y:S01]  /*6d00*/  @!P0 LDG.E.U16 R95, [R18.64] ;  /* 0x00000006125f8981 */ /* 0x0008a2000c1e1500 */
[----:B0-----:R-:W-:-:S03]  /*6d10*/  PRMT R94, RZ, 0x7610, R94 ;  /* 0x00007610ff5e7816 */ /* 0x001fc6000000005e */
[----:B------:R0:W-:Y:S02]  /*6d20*/  STS.U16 [R0+0x400], R87 ;  /* 0x0004005700007388 */ /* 0x0001e40000000400 */
[----:B0-----:R-:W-:Y:S02]  /*6d30*/  PRMT R87, RZ, 0x7610, R87 ;  /* 0x00007610ff577816 */ /* 0x001fe40000000057 */
[----:B----4-:R-:W-:-:S05]  /*6d40*/  IADD3 R18, P1, R231, R3, RZ ;  /* 0x00000003e7127210 */ /* 0x010fca0007f3e0ff */
[----:B------:R-:W-:-:S05]  /*6d50*/  IMAD.X R19, R191, 0x1, R2, P1 ;  /* 0x00000001bf137824 */ /* 0x000fca00008e0602 */
[----:B------:R0:W4:Y:S02]  /*6d60*/  @!P0 LDG.E.U16 R94, [R18.64] ;  /* 0x00000006125e8981 */ /* 0x000124000c1e1500 */
[----:B0-----:R-:W-:-:S05]  /*6d70*/  IADD3 R18, P1, R215, R3, RZ ;  /* 0x00000003d7127210 */ /* 0x001fca0007f3e0ff */
[----:B------:R-:W-:Y:S01]  /*6d80*/  IMAD.X R19, R187, 0x1, R2, P1 ;  /* 0x00000001bb137824 */ /* 0x000fe200008e0602 */
[----:B------:R0:W-:Y:S04]  /*6d90*/  STS.U16 [R0+0x600], R85 ;  /* 0x0006005500007388 */ /* 0x0001e80000000400 */
[----:B------:R1:W2:Y:S01]  /*6da0*/  @!P0 LDG.E.U16 R87, [R18.64] ;  /* 0x0000000612578981 */ /* 0x0002a2000c1e1500 */
[----:B0-----:R-:W-:Y:S02]  /*6db0*/  PRMT R85, RZ, 0x7610, R85 ;  /* 0x00007610ff557816 */ /* 0x001fe40000000055 */
[----:B-1----:R-:W-:-:S05]  /*6dc0*/  IADD3 R18, P1, R105, R3, RZ ;  /* 0x0000000369127210 */ /* 0x002fca0007f3e0ff */
        /* <DEDUP_REMOVED lines=25> */
[----:B------:R-:W-:-:S05]  /*6f60*/  IMAD.X R19, R70, 0x1, R2, P1 ;  /* 0x0000000146137824 */ /* 0x000fca00008e0602 */
[----:B------:R0:W2:Y:S01]  /*6f70*/  @!P0 LDG.E.U16 R20, [R18.64] ;  /* 0x0000000612148981 */ /* 0x0000a2000c1e1500 */
[----:B------:R-:W-:-:S03]  /*6f80*/  PRMT R100, RZ, 0x7610, R100 ;  /* 0x00007610ff647816 */ /* 0x000fc60000000064 */
[----:B------:R1:W-:Y:S01]  /*6f90*/  STS.U16 [R0+0x1400], R14 ;  /* 0x0014000e00007388 */ /* 0x0003e20000000400 */
[----:B0-----:R-:W-:-:S05]  /*6fa0*/  IADD3 R18, P1, R241, R3, RZ ;  /* 0x00000003f1127210 */ /* 0x001fca0007f3e0ff */
[--C-:B------:R-:W-:Y:S01]  /*6fb0*/  IMAD.X R19, R230, 0x1, R2.reuse, P1 ;  /* 0x00000001e6137824 */ /* 0x100fe200008e0602 */
[----:B-1----:R-:W-:Y:S01]  /*6fc0*/  IADD3 R14, P1, R68, R3, RZ ;  /* 0x00000003440e7210 */ /* 0x002fe20007f3e0ff */
[----:B------:R0:W-:Y:S04]  /*6fd0*/  STS.U16 [R0+0x1200], R15 ;  /* 0x0012000f00007388 */ /* 0x0001e80000000400 */
[----:B------:R1:W2:Y:S01]  /*6fe0*/  @!P0 LDG.E.U16 R100, [R18.64] ;  /* 0x0000000612648981 */ /* 0x0002a2000c1e1500 */
[----:B0-----:R-:W-:Y:S01]  /*6ff0*/  IMAD.X R15, R240, 0x1, R2, P1 ;  /* 0x00000001f00f7824 */ /* 0x001fe200008e0602 */
[----:B-1----:R-:W-:-:S06]  /*7000*/  PRMT R18, RZ, 0x7610, R18 ;  /* 0x00007610ff127816 */ /* 0x002fcc0000000012 */
[----:B------:R0:W2:Y:S01]  /*7010*/  @!P0 LDG.E.U16 R18, [R14.64] ;  /* 0x000000060e128981 */ /* 0x0000a2000c1e1500 */
[----:B------:R-:W-:Y:S02]  /*7020*/  PRMT R19, RZ, 0x7610, R19 ;  /* 0x00007610ff137816 */ /* 0x000fe40000000013 */
[----:B0-----:R-:W-:-:S05]  /*7030*/  IADD3 R14, P1, R71, R3, RZ ;  /* 0x00000003470e7210 */ /* 0x001fca0007f3e0ff */
[----:B------:R-:W-:Y:S01]  /*7040*/  IMAD.X R15, R210, 0x1, R2, P1 ;  /* 0x00000001d20f7824 */ /* 0x000fe200008e0602 */
[----:B------:R0:W-:Y:S04]  /*7050*/  STS.U16 [R0+0x1800], R9 ;  /* 0x0018000900007388 */ /* 0x0001e80000000400 */
[----:B------:R1:W2:Y:S04]  /*7060*/  @!P0 LDG.E.U16 R19, [R14.64] ;  /* 0x000000060e138981 */ /* 0x0002a8000c1e1500 */
[----:B------:R1:W-:Y:S01]  /*7070*/  STS.U16 [R0+0x1a00], R10 ;  /* 0x001a000a00007388 */ /* 0x0003e20000000400 */
[----:B0-----:R-:W-:-:S02]  /*7080*/  PRMT R9, RZ, 0x7610, R9 ;  /* 0x00007610ff097816 */ /* 0x001fc40000000009 */
[----:B-1----:R-:W-:-:S05]  /*7090*/  IADD3 R14, P1, R237, R3, RZ ;  /* 0x00000003ed0e7210 */ /* 0x002fca0007f3e0ff */
[--C-:B------:R-:W-:Y:S01]  /*70a0*/  IMAD.X R15, R228, 0x1, R2.reuse, P1 ;  /* 0x00000001e40f7824 */ /* 0x100fe200008e0602 */
[----:B------:R-:W-:Y:S01]  /*70b0*/  IADD3 R10, P1, R113, R3, RZ ;  /* 0x00000003710a7210 */ /* 0x000fe20007f3e0ff */
[----:B------:R0:W-:Y:S04]  /*70c0*/  STS.U16 [R0+0x1600], R11 ;  /* 0x0016000b00007388 */ /* 0x0001e80000000400 */
[----:B------:R1:W2:Y:S01]  /*70d0*/  @!P0 LDG.E.U16 R9, [R14.64] ;  /* 0x000000060e098981 */ /* 0x0002a2000c1e1500 */
[----:B0-----:R-:W-:Y:S01]  /*70e0*/  IMAD.X R11, R236, 0x1, R2, P1 ;  /* 0x00000001ec0b7824 */ /* 0x001fe200008e0602 */
[----:B-1----:R-:W-:Y:S02]  /*70f0*/  PRMT R14, RZ, 0x7610, R14 ;  /* 0x00007610ff0e7816 */ /* 0x002fe4000000000e */
[----:B------:R0:W-:Y:S04]  /*7100*/  STS.U16 [R0+0x1c00], R12 ;  /* 0x001c000c00007388 */ /* 0x0001e80000000400 */
[----:B------:R1:W4:Y:S01]  /*7110*/  @!P0 LDG.E.U16 R14, [R10.64] ;  /* 0x000000060a0e8981 */ /* 0x000322000c1e1500 */
[----:B0-----:R-:W-:-:S02]  /*7120*/  PRMT R12, RZ, 0x7610, R12 ;  /* 0x00007610ff0c7816 */ /* 0x001fc4000000000c */
[----:B-1----:R-:W-:-:S05]  /*7130*/  IADD3 R10, P1, R184, R3, RZ ;  /* 0x00000003b80a7210 */ /* 0x002fca0007f3e0ff */
[----:B------:R-:W-:Y:S01]  /*7140*/  IMAD.X R11, R211, 0x1, R2, P1 ;  /* 0x00000001d30b7824 */ /* 0x000fe200008e0602 */
[----:B------:R0:W-:Y:S04]  /*7150*/  STS.U16 [R0+0x1e00], R13 ;  /* 0x001e000d00007388 */ /* 0x0001e80000000400 */
[----:B------:R1:W4:Y:S01]  /*7160*/  @!P0 LDG.E.U16 R12, [R10.64] ;  /* 0x000000060a0c8981 */ /* 0x000322000c1e1500 */
[----:B0-----:R-:W-:Y:S02]  /*7170*/  PRMT R13, RZ, 0x7610, R13 ;  /* 0x00007610ff0d7816 */ /* 0x001fe4000000000d */
[----:B-1----:R-:W-:-:S05]  /*7180*/  IADD3 R10, P1, R234, R3, RZ ;  /* 0x00000003ea0a7210 */ /* 0x002fca0007f3e0ff */
[----:B------:R-:W-:-:S05]  /*7190*/  IMAD.X R11, R224, 0x1, R2, P1 ;  /* 0x00000001e00b7824 */ /* 0x000fca00008e0602 */
[----:B------:R0:W4:Y:S01]  /*71a0*/  @!P0 LDG.E.U16 R13, [R10.64] ;  /* 0x000000060a0d8981 */ /* 0x000122000c1e1500 */
[----:B------:R-:W-:Y:S02]  /*71b0*/  PRMT R15, RZ, 0x7610, R15 ;  /* 0x00007610ff0f7816 */ /* 0x000fe4000000000f */
[----:B0-----:R-:W-:-:S05]  /*71c0*/  IADD3 R10, P1, R188, R3, RZ ;  /* 0x00000003bc0a7210 */ /* 0x001fca0007f3e0ff */
[----:B------:R-:W-:Y:S01]  /*71d0*/  IMAD.X R11, R223, 0x1, R2, P1 ;  /* 0x00000001df0b7824 */ /* 0x000fe200008e0602 */
[----:B------:R0:W-:Y:S04]  /*71e0*/  STS.U16 [R0+0x2000], R16 ;  /* 0x0020001000007388 */ /* 0x0001e80000000400 */
[----:B------:R1:W4:Y:S01]  /*71f0*/  @!P0 LDG.E.U16 R15, [R10.64] ;  /* 0x000000060a0f8981 */ /* 0x000322000c1e1500 */
[----:B0-----:R-:W-:Y:S02]  /*7200*/  PRMT R16, RZ, 0x7610, R16 ;  /* 0x00007610ff107816 */ /* 0x001fe40000000010 */
[----:B-1----:R-:W-:-:S05]  /*7210*/  IADD3 R10, P1, R101, R3, RZ ;  /* 0x00000003650a7210 */ /* 0x002fca0007f3e0ff */
        /* <DEDUP_REMOVED lines=51> */
[----:B---3--:R0:W-:Y:S04]  /*7550*/  STS.U16 [R0+0x3800], R98 ;  /* 0x0038006200007388 */ /* 0x0081e80000000400 */
[----:B------:R1:W3:Y:S01]  /*7560*/  @!P0 LDG.E.U16 R97, [R10.64] ;  /* 0x000000060a618981 */ /* 0x0002e2000c1e1500 */
[----:B0-----:R-:W-:Y:S02]  /*7570*/  PRMT R98, RZ, 0x7610, R98 ;  /* 0x00007610ff627816 */ /* 0x001fe40000000062 */
[----:B-1----:R-:W-:-:S05]  /*7580*/  IADD3 R10, P1, R247, R3, RZ ;  /* 0x00000003f70a7210 */ /* 0x002fca0007f3e0ff */
[----:B------:R-:W-:Y:S01]  /*7590*/  IMAD.X R11, R200, 0x1, R2, P1 ;  /* 0x00000001c80b7824 */ /* 0x000fe200008e0602 */
[----:B--2---:R0:W-:Y:S04]  /*75a0*/  STS.U16 [R0+0x3a00], R95 ;  /* 0x003a005f00007388 */ /* 0x0041e80000000400 */
[----:B------:R1:W2:Y:S01]  /*75b0*/  @!P0 LDG.E.U16 R98, [R10.64] ;  /* 0x000000060a628981 */ /* 0x0002a2000c1e1500 */
[----:B0-----:R-:W-:Y:S02]  /*75c0*/  PRMT R95, RZ, 0x7610, R95 ;  /* 0x00007610ff5f7816 */ /* 0x001fe4000000005f */
[----:B-1----:R-:W-:-:S05]  /*75d0*/  IADD3 R10, P1, R235, R3, RZ ;  /* 0x00000003eb0a7210 */ /* 0x002fca0007f3e0ff */
[----:B------:R-:W-:Y:S01]  /*75e0*/  IMAD.X R11, R233, 0x1, R2, P1 ;  /* 0x00000001e90b7824 */ /* 0x000fe200008e0602 */
[----:B----4-:R0:W-:Y:S04]  /*75f0*/  STS.U16 [R0+0x3c00], R94 ;  /* 0x003c005e00007388 */ /* 0x0101e80000000400 */
        /* <DEDUP_REMOVED lines=9> */
[----:B------:R-:W-:Y:S04]  /*7690*/  STS.U16 [R0+0x3600], R99 ;  /* 0x0036006300007388 */ /* 0x000fe80000000400 */
[----:B------:R0:W4:Y:S04]  /*76a0*/  @!P0 LDG.E.U16 R87, [R10.64] ;  /* 0x000000060a578981 */ /* 0x000128000c1e1500 */
[----:B------:R1:W-:Y:S01]  /*76b0*/  STS.U16 [R111+0x100], R85 ;  /* 0x000100556f007388 */ /* 0x0003e20000000400 */
[----:B0-----:R-:W-:-:S02]  /*76c0*/  IADD3 R10, P1, R217, R3, RZ ;  /* 0x00000003d90a7210 */ /* 0x001fc40007f3e0ff */
[----:B-1----:R-:W-:-:S03]  /*76d0*/  PRMT R85, RZ, 0x7610, R85 ;  /* 0x00007610ff557816 */ /* 0x002fc60000000055 */
[----:B------:R-:W-:Y:S01]  /*76e0*/  IMAD.X R11, R216, 0x1, R2, P1 ;  /* 0x00000001d80b7824 */ /* 0x000fe200008e0602 */
[----:B------:R0:W-:Y:S04]  /*76f0*/  STS.U16 [R111+0x300], R59 ;  /* 0x0003003b6f007388 */ /* 0x0001e80000000400 */
[----:B------:R1:W4:Y:S01]  /*7700*/  @!P0 LDG.E.U16 R85, [R10.64] ;  /* 0x000000060a558981 */ /* 0x000322000c1e1500 */
[----:B0-----:R-:W-:Y:S02]  /*7710*/  PRMT R59, RZ, 0x7610, R59 ;  /* 0x00007610ff3b7816 */ /* 0x001fe4000000003b */
[----:B-1----:R-:W-:-:S05]  /*7720*/  IADD3 R10, P1, R190, R3, RZ ;  /* 0x00000003be0a7210 */ /* 0x002fca0007f3e0ff */
[----:B------:R-:W-:-:S05]  /*7730*/  IMAD.X R11, R189, 0x1, R2, P1 ;  /* 0x00000001bd0b7824 */ /* 0x000fca00008e0602 */
[----:B------:R-:W4:Y:S04]  /*7740*/  @!P0 LDG.E.U16 R59, [R10.64] ;  /* 0x000000060a3b8981 */ /* 0x000f28000c1e1500 */
[----:B------:R-:W-:Y:S04]  /*7750*/  STS.U16 [R111+0x3f00], R8 ;  /* 0x003f00086f007388 */ /* 0x000fe80000000400 */
[----:B------:R0:W-:Y:S04]  /*7760*/  STS.U16 [R111+0x500], R58 ;  /* 0x0005003a6f007388 */ /* 0x0001e80000000400 */
[----:B------:R-:W-:Y:S04]  /*7770*/  STS.U16 [R111+0x700], R56 ;  /* 0x000700386f007388 */ /* 0x000fe80000000400 */
        /* <DEDUP_REMOVED lines=20> */
[----:B---3--:R-:W-:Y:S04]  /*78c0*/  STS.U16 [R111+0x3100], R97 ;  /* 0x003100616f007388 */ /* 0x008fe80000000400 */
[----:B--2---:R-:W-:Y:S04]  /*78d0*/  STS.U16 [R111+0x3300], R98 ;  /* 0x003300626f007388 */ /* 0x004fe80000000400 */
[----:B----4-:R-:W-:Y:S04]  /*78e0*/  STS.U16 [R111+0x3500], R95 ;  /* 0x0035005f6f007388 */ /* 0x010fe80000000400 */
[----:B------:R-:W-:Y:S04]  /*78f0*/  STS.U16 [R111+0x3700], R94 ;  /* 0x0037005e6f007388 */ /* 0x000fe80000000400 */
[----:B------:R-:W-:Y:S04]  /*7900*/  STS.U16 [R111+0x3900], R87 ;  /* 0x003900576f007388 */ /* 0x000fe80000000400 */
[----:B------:R-:W-:Y:S01]  /*7910*/  STS.U16 [R111+0x3b00], R85 ;  /* 0x003b00556f007388 */ /* 0x000fe20000000400 */
[----:B------:R-:W-:-:S03]  /*7920*/  LOP3.LUT R99, R185, 0x20, RZ, 0x3c, !PT ;  /* 0x00000020b9637812 */ /* 0x000fc600078e3cff */
[----:B------:R1:W-:Y:S04]  /*7930*/  STS.U16 [R111+0x3d00], R59 ;  /* 0x003d003b6f007388 */ /* 0x0003e80000000400 */
[----:B------:R-:W-:Y:S01]  /*7940*/  BAR.SYNC.DEFER_BLOCKING 0x0 ;  /* 0x0000000000007b1d */ /* 0x000fe20000010000 */
[C---:B0-----:R-:W-:Y:S02]  /*7950*/  LOP3.LUT R58, R185.reuse, 0x40, RZ, 0x3c, !PT ;  /* 0x00000040b93a7812 */ /* 0x041fe400078e3cff */
[----:B-1----:R-:W-:-:S03]  /*7960*/  LOP3.LUT R111, R185, 0x60, RZ, 0x3c, !PT ;  /* 0x00000060b96f7812 */ /* 0x002fc600078e3cff */
[----:B------:R-:W-:Y:S04]  /*7970*/  LDSM.16.MT88.4 R84, [R185+0x4000] ;  /* 0x00400000b954783b */ /* 0x000fe80000004200 */
[----:B------:R-:W0:Y:S04]  /*7980*/  LDSM.16.M88.4 R8, [R7] ;  /* 0x000000000708783b */ /* 0x000e280000000200 */
[----:B------:R-:W1:Y:S04]  /*7990*/  LDSM.16.MT88.4 R96, [R99+0x4000] ;  /* 0x004000006360783b */ /* 0x000e680000004200 */
[----:B------:R-:W2:Y:S04]  /*79a0*/  LDSM.16.MT88.4 R56, [R58+0x4000] ;  /* 0x004000003a38783b */ /* 0x000ea80000004200 */
[----:B------:R-:W3:Y:S04]  /*79b0*/  LDSM.16.MT88.4 R92, [R111+0x4000] ;  /* 0x004000006f5c783b */ /* 0x000ee80000004200 */
[----:B------:R-:W4:Y:S04]  /*79c0*/  LDSM.16.M88.4 R12, [R7+0x800] ;  /* 0x00080000070c783b */ /* 0x000f280000000200 */
[----:B------:R-:W3:Y:S04]  /*79d0*/  LDSM.16.M88.4 R20, [R7+0x1000] ;  /* 0x001000000714783b */ /* 0x000ee80000000200 */
[----:B------:R-:W3:Y:S01]  /*79e0*/  LDSM.16.M88.4 R16, [R7+0x1800] ;  /* 0x001800000710783b */ /* 0x000ee20000000200 */
[-C--:B0-----:R-:W-:Y:S08]  /*79f0*/  HMMA.16816.F32.BF16 R152, R84, R8.reuse, R152 ;  /* 0x000000085498723c */ /* 0x081ff00000041898 */
[-C--:B-1----:R-:W-:Y:S08]  /*7a00*/  HMMA.16816.F32.BF16 R176, R96, R8.reuse, R176 ;  /* 0x0000000860b0723c */ /* 0x082ff000000418b0 */
[-C--:B--2---:R-:W-:Y:S08]  /*7a10*/  HMMA.16816.F32.BF16 R60, R56, R8.reuse, R60 ;  /* 0x00000008383c723c */ /* 0x084ff0000004183c */
[----:B---3--:R-:W-:Y:S07]  /*7a20*/  HMMA.16816.F32.BF16 R180, R92, R8, R180 ;  /* 0x000000085cb4723c */ /* 0x008fee00000418b4 */
[----:B------:R-:W-:Y:S01]  /*7a30*/  IMAD.MOV.U32 R9, RZ, RZ, R107 ;  /* 0x000000ffff097224 */ /* 0x000fe200078e006b */
[-C--:B----4-:R-:W-:Y:S08]  /*7a40*/  HMMA.16816.F32.BF16 R148, R84, R12.reuse, R148 ;  /* 0x0000000c5494723c */ /* 0x090ff00000041894 */
[-C--:B------:R-:W-:Y:S08]  /*7a50*/  HMMA.16816.F32.BF16 R156, R96, R12.reuse, R156 ;  /* 0x0000000c609c723c */ /* 0x080ff0000004189c */
[-C--:B------:R-:W-:Y:S08]  /*7a60*/  HMMA.16816.F32.BF16 R64, R56, R12.reuse, R64 ;  /* 0x0000000c3840723c */ /* 0x080ff00000041840 */
[----:B------:R-:W-:Y:S07]  /*7a70*/  HMMA.16816.F32.BF16 R72, R92, R12, R72 ;  /* 0x0000000c5c48723c */ /* 0x000fee0000041848 */
[----:B------:R-:W-:Y:S01]  /*7a80*/  IMAD.MOV.U32 R12, RZ, RZ, R106 ;  /* 0x000000ffff0c7224 */ /* 0x000fe200078e006a */
[----:B------:R-:W-:Y:S01]  /*7a90*/  HMMA.16816.F32.BF16 R144, R84, R20, R144 ;  /* 0x000000145490723c */ /* 0x000fe20000041890 */
[----:B------:R-:W-:-:S07]  /*7aa0*/  IMAD.MOV.U32 R13, RZ, RZ, R105 ;  /* 0x000000ffff0d7224 */ /* 0x000fce00078e0069 */
[-C--:B------:R-:W-:Y:S08]  /*7ab0*/  HMMA.16816.F32.BF16 R140, R96, R20.reuse, R140 ;  /* 0x00000014608c723c */ /* 0x080ff0000004188c */
[-C--:B------:R-:W-:Y:S08]  /*7ac0*/  HMMA.16816.F32.BF16 R160, R56, R20.reuse, R160 ;  /* 0x0000001438a0723c */ /* 0x080ff000000418a0 */
[----:B------:R-:W-:Y:S07]  /*7ad0*/  HMMA.16816.F32.BF16 R76, R92, R20, R76 ;  /* 0x000000145c4c723c */ /* 0x000fee000004184c */
[----:B------:R-:W-:Y:S01]  /*7ae0*/  IMAD.MOV.U32 R20, RZ, RZ, R104 ;  /* 0x000000ffff147224 */ /* 0x000fe200078e0068 */
[-C--:B------:R-:W-:Y:S01]  /*7af0*/  HMMA.16816.F32.BF16 R40, R84, R16.reuse, R40 ;  /* 0x000000105428723c */ /* 0x080fe20000041828 */
[----:B------:R-:W-:Y:S01]  /*7b00*/  IMAD.MOV.U32 R21, RZ, RZ, R103 ;  /* 0x000000ffff157224 */ /* 0x000fe200078e0067 */
[----:B------:R-:W0:Y:S06]  /*7b10*/  LDSM.16.M88.4 R104, [R7+0x2000] ;  /* 0x002000000768783b */ /* 0x000e2c0000000200 */
[-C--:B------:R-:W-:Y:S08]  /*7b20*/  HMMA.16816.F32.BF16 R136, R96, R16.reuse, R136 ;  /* 0x000000106088723c */ /* 0x080ff00000041888 */
[-C--:B------:R-:W-:Y:S08]  /*7b30*/  HMMA.16816.F32.BF16 R164, R56, R16.reuse, R164 ;  /* 0x0000001038a4723c */ /* 0x080ff000000418a4 */
[----:B------:R-:W-:Y:S07]  /*7b40*/  HMMA.16816.F32.BF16 R80, R92, R16, R80 ;  /* 0x000000105c50723c */ /* 0x000fee0000041850 */
[----:B------:R-:W-:-:S02]  /*7b50*/  IMAD.MOV.U32 R16, RZ, RZ, R102 ;  /* 0x000000ffff107224 */ /* 0x000fc400078e0066 */
[----:B------:R-:W-:Y:S02]  /*7b60*/  IMAD.MOV.U32 R17, RZ, RZ, R101 ;  /* 0x000000ffff117224 */ /* 0x000fe400078e0065 */
[----:B------:R-:W1:Y:S01]  /*7b70*/  LDSM.16.M88.4 R100, [R7+0x2800] ;  /* 0x002800000764783b */ /* 0x000e620000000200 */
[----:B------:R-:W-:Y:S01]  /*7b80*/  IMAD.MOV.U32 R8, RZ, RZ, R110 ;  /* 0x000000ffff087224 */ /* 0x000fe200078e006e */
[-C--:B0-----:R-:W-:Y:S08]  /*7b90*/  HMMA.16816.F32.BF16 R36, R84, R104.reuse, R36 ;  /* 0x000000685424723c */ /* 0x081ff00000041824 */
[-C--:B------:R-:W-:Y:S08]  /*7ba0*/  HMMA.16816.F32.BF16 R132, R96, R104.reuse, R132 ;  /* 0x000000686084723c */ /* 0x080ff00000041884 */
[-C--:B------:R-:W-:Y:S08]  /*7bb0*/  HMMA.16816.F32.BF16 R128, R56, R104.reuse, R128 ;  /* 0x000000683880723c */ /* 0x080ff00000041880 */
[----:B------:R-:W-:Y:S07]  /*7bc0*/  HMMA.16816.F32.BF16 R168, R92, R104, R168 ;  /* 0x000000685ca8723c */ /* 0x000fee00000418a8 */
[----:B------:R-:W-:Y:S01]  /*7bd0*/  IMAD.MOV.U32 R105, RZ, RZ, R109 ;  /* 0x000000ffff697224 */ /* 0x000fe200078e006d */
[-C--:B-1----:R-:W-:Y:S08]  /*7be0*/  HMMA.16816.F32.BF16 R32, R84, R100.reuse, R32 ;  /* 0x000000645420723c */ /* 0x082ff00000041820 */
[-C--:B------:R-:W-:Y:S08]  /*7bf0*/  HMMA.16816.F32.BF16 R44, R96, R100.reuse, R44 ;  /* 0x00000064602c723c */ /* 0x080ff0000004182c */
[-C--:B------:R-:W-:Y:S08]  /*7c00*/  HMMA.16816.F32.BF16 R124, R56, R100.reuse, R124 ;  /* 0x00000064387c723c */ /* 0x080ff0000004187c */
[----:B------:R-:W-:Y:S07]  /*7c10*/  HMMA.16816.F32.BF16 R172, R92, R100, R172 ;  /* 0x000000645cac723c */ /* 0x000fee00000418ac */
[----:B------:R-:W-:-:S02]  /*7c20*/  IMAD.MOV.U32 R100, RZ, RZ, R108 ;  /* 0x000000ffff647224 */ /* 0x000fc400078e006c */
[----:B------:R-:W0:Y:S01]  /*7c30*/  LDSM.16.M88.4 R108, [R7+0x3000] ;  /* 0x00300000076c783b */ /* 0x000e220000000200 */
[----:B------:R-:W-:Y:S02]  /*7c40*/  IMAD.MOV.U32 R104, RZ, RZ, R21 ;  /* 0x000000ffff687224 */ /* 0x000fe400078e0015 */
[----:B------:R-:W-:Y:S02]  /*7c50*/  IMAD.MOV.U32 R101, RZ, RZ, R12 ;  /* 0x000000ffff657224 */ /* 0x000fe400078e000c */
[----:B------:R-:W-:Y:S02]  /*7c60*/  IMAD.MOV.U32 R21, RZ, RZ, R115 ;  /* 0x000000ffff157224 */ /* 0x000fe400078e0073 */
[----:B------:R-:W-:Y:S01]  /*7c70*/  IMAD.MOV.U32 R12, RZ, RZ, R112 ;  /* 0x000000ffff0c7224 */ /* 0x000fe200078e0070 */
[-C--:B0-----:R-:W-:Y:S08]  /*7c80*/  HMMA.16816.F32.BF16 R28, R84, R108.reuse, R28 ;  /* 0x0000006c541c723c */ /* 0x081ff0000004181c */
[-C--:B------:R-:W-:Y:S08]  /*7c90*/  HMMA.16816.F32.BF16 R48, R96, R108.reuse, R48 ;  /* 0x0000006c6030723c */ /* 0x080ff00000041830 */
[-C--:B------:R-:W-:Y:S08]  /*7ca0*/  HMMA.16816.F32.BF16 R120, R56, R108.reuse, R120 ;  /* 0x0000006c3878723c */ /* 0x080ff00000041878 */
[----:B------:R-:W-:Y:S07]  /*7cb0*/  HMMA.16816.F32.BF16 R116, R92, R108, R116 ;  /* 0x0000006c5c74723c */ /* 0x000fee0000041874 */
[----:B------:R-:W-:-:S02]  /*7cc0*/  IMAD.MOV.U32 R109, RZ, RZ, R105 ;  /* 0x000000ffff6d7224 */ /* 0x000fc400078e0069 */
[----:B------:R-:W-:Y:S02]  /*7cd0*/  IMAD.MOV.U32 R108, RZ, RZ, R20 ;  /* 0x000000ffff6c7224 */ /* 0x000fe400078e0014 */
[----:B------:R-:W-:Y:S02]  /*7ce0*/  IMAD.MOV.U32 R105, RZ, RZ, R16 ;  /* 0x000000ffff697224 */ /* 0x000fe400078e0010 */
[----:B------:R-:W-:Y:S02]  /*7cf0*/  IMAD.MOV.U32 R20, RZ, RZ, R13 ;  /* 0x000000ffff147224 */ /* 0x000fe400078e000d */
[----:B------:R-:W-:Y:S02]  /*7d00*/  IMAD.MOV.U32 R16, RZ, RZ, R114 ;  /* 0x000000ffff107224 */ /* 0x000fe400078e0072 */
[----:B------:R-:W-:Y:S02]  /*7d10*/  IMAD.MOV.U32 R13, RZ, RZ, R113 ;  /* 0x000000ffff0d7224 */ /* 0x000fe400078e0071 */
[----:B------:R-:W0:Y:S02]  /*7d20*/  LDSM.16.M88.4 R112, [R7+0x3800] ;  /* 0x003800000770783b */ /* 0x000e240000000200 */
[----:B0-----:R-:W-:Y:S07]  /*7d30*/  HMMA.16816.F32.BF16 R24, R84, R112, R24 ;  /* 0x000000705418723c */ /* 0x001fee0000041818 */
[----:B------:R-:W-:-:S02]  /*7d40*/  IMAD.MOV.U32 R84, RZ, RZ, R68 ;  /* 0x000000ffff547224 */ /* 0x000fc400078e0044 */
[----:B------:R-:W2:Y:S01]  /*7d50*/  LDL.LU R68, [R1+0x1b4] ;  /* 0x0001b40001447983 */ /* 0x000ea20000300800 */
[----:B------:R-:W-:Y:S02]  /*7d60*/  IMAD.MOV.U32 R85, RZ, RZ, R69 ;  /* 0x000000ffff557224 */ /* 0x000fe400078e0045 */
[----:B------:R-:W-:Y:S01]  /*7d70*/  IMAD.MOV.U32 R86, RZ, RZ, R70 ;  /* 0x000000ffff567224 */ /* 0x000fe200078e0046 */
[----:B------:R-:W2:Y:S01]  /*7d80*/  LDL.LU R69, [R1+0x1b0] ;  /* 0x0001b00001457983 */ /* 0x000ea20000300800 */
[----:B------:R-:W-:-:S03]  /*7d90*/  IMAD.MOV.U32 R87, RZ, RZ, R71 ;  /* 0x000000ffff577224 */ /* 0x000fc600078e0047 */
[----:B------:R-:W2:Y:S04]  /*7da0*/  LDL.LU R70, [R1+0x1ac] ;  /* 0x0001ac0001467983 */ /* 0x000ea80000300800 */
[----:B------:R-:W2:Y:S01]  /*7db0*/  LDL.LU R71, [R1+0x1a8] ;  /* 0x0001a80001477983 */ /* 0x000ea20000300800 */
[----:B------:R-:W-:Y:S07]  /*7dc0*/  HMMA.16816.F32.BF16 R52, R96, R112, R52 ;  /* 0x000000706034723c */ /* 0x000fee0000041834 */
[----:B------:R-:W-:-:S02]  /*7dd0*/  IMAD.MOV.U32 R97, RZ, RZ, R84 ;  /* 0x000000ffff617224 */ /* 0x000fc400078e0054 */
[----:B------:R-:W-:Y:S02]  /*7de0*/  IMAD.MOV.U32 R99, RZ, RZ, R85 ;  /* 0x000000ffff637224 */ /* 0x000fe400078e0055 */
[----:B------:R-:W-:Y:S02]  /*7df0*/  IMAD.MOV.U32 R98, RZ, RZ, R86 ;  /* 0x000000ffff627224 */ /* 0x000fe400078e0056 */
[----:B------:R-:W-:Y:S02]  /*7e00*/  IMAD.MOV.U32 R96, RZ, RZ, R87 ;  /* 0x000000ffff607224 */ /* 0x000fe400078e0057 */
[----:B------:R-:W0:Y:S01]  /*7e10*/  LDSM.16.MT88.4 R84, [R185+0x4800] ;  /* 0x00480000b954783b */ /* 0x000e220000004200 */
[----:B------:R-:W-:Y:S07]  /*7e20*/  HMMA.16816.F32.BF16 R88, R56, R112, R88 ;  /* 0x000000703858723c */ /* 0x000fee0000041858 */
[----:B------:R-:W-:-:S02]  /*7e30*/  IMAD.MOV.U32 R59, RZ, RZ, R211 ;  /* 0x000000ffff3b7224 */ /* 0x000fc400078e00d3 */
[----:B------:R-:W-:Y:S02]  /*7e40*/  IMAD.MOV.U32 R58, RZ, RZ, R210 ;  /* 0x000000ffff3a7224 */ /* 0x000fe400078e00d2 */
[----:B------:R-:W3:Y:S04]  /*7e50*/  LDL.LU R210, [R1+0x1a4] ;  /* 0x0001a40001d27983 */ /* 0x000ee80000300800 */
[----:B------:R-:W4:Y:S01]  /*7e60*/  LDL.LU R211, [R1+0x1a0] ;  /* 0x0001a00001d37983 */ /* 0x000f220000300800 */
[C---:B0-----:R-:W-:Y:S08]  /*7e70*/  HMMA.16816.F32.BF16 R152, R84.reuse, R10, R152 ;  /* 0x0000000a5498723c */ /* 0x041ff00000041898 */
[C---:B------:R-:W-:Y:S08]  /*7e80*/  HMMA.16816.F32.BF16 R148, R84.reuse, R14, R148 ;  /* 0x0000000e5494723c */ /* 0x040ff00000041894 */
[C---:B------:R-:W-:Y:S08]  /*7e90*/  HMMA.16816.F32.BF16 R144, R84.reuse, R22, R144 ;  /* 0x000000165490723c */ /* 0x040ff00000041890 */
[C---:B------:R-:W-:Y:S08]  /*7ea0*/  HMMA.16816.F32.BF16 R40, R84.reuse, R18, R40 ;  /* 0x000000125428723c */ /* 0x040ff00000041828 */
[C---:B------:R-:W-:Y:S08]  /*7eb0*/  HMMA.16816.F32.BF16 R36, R84.reuse, R106, R36 ;  /* 0x0000006a5424723c */ /* 0x040ff00000041824 */
[C---:B------:R-:W-:Y:S08]  /*7ec0*/  HMMA.16816.F32.BF16 R32, R84.reuse, R102, R32 ;  /* 0x000000665420723c */ /* 0x040ff00000041820 */
[C---:B------:R-:W-:Y:S08]  /*7ed0*/  HMMA.16816.F32.BF16 R28, R84.reuse, R110, R28 ;  /* 0x0000006e541c723c */ /* 0x040ff0000004181c */
[----:B------:R-:W-:Y:S08]  /*7ee0*/  HMMA.16816.F32.BF16 R24, R84, R114, R24 ;  /* 0x000000725418723c */ /* 0x000ff00000041818 */
[----:B--2---:R-:W-:Y:S07]  /*7ef0*/  HMMA.16816.F32.BF16 R68, R92, R112, R68 ;  /* 0x000000705c44723c */ /* 0x004fee0000041844 */
[----:B------:R-:W-:Y:S01]  /*7f00*/  IMAD.MOV.U32 R112, RZ, RZ, R59 ;  /* 0x000000ffff707224 */ /* 0x000fe200078e003b */
[C---:B------:R-:W-:Y:S01]  /*7f10*/  LOP3.LUT R59, R185.reuse, 0x20, RZ, 0x3c, !PT ;  /* 0x00000020b93b7812 */ /* 0x040fe200078e3cff */
[----:B------:R-:W-:Y:S01]  /*7f20*/  IMAD.MOV.U32 R113, RZ, RZ, R58 ;  /* 0x000000ffff717224 */ /* 0x000fe200078e003a */
[----:B------:R-:W-:-:S03]  /*7f30*/  LOP3.LUT R58, R185, 0x40, RZ, 0x3c, !PT ;  /* 0x00000040b93a7812 */ /* 0x000fc600078e3cff */
[----:B------:R-:W0:Y:S04]  /*7f40*/  LDSM.16.MT88.4 R92, [R59+0x4800] ;  /* 0x004800003b5c783b */ /* 0x000e280000004200 */
[----:B------:R-:W1:Y:S01]  /*7f50*/  LDSM.16.MT88.4 R84, [R58+0x4800] ;  /* 0x004800003a54783b */ /* 0x000e620000004200 */
[C---:B0-----:R-:W-:Y:S08]  /*7f60*/  HMMA.16816.F32.BF16 R176, R92.reuse, R10, R176 ;  /* 0x0000000a5cb0723c */ /* 0x041ff000000418b0 */
[C---:B------:R-:W-:Y:S08]  /*7f70*/  HMMA.16816.F32.BF16 R156, R92.reuse, R14, R156 ;  /* 0x0000000e5c9c723c */ /* 0x040ff0000004189c */
[C---:B------:R-:W-:Y:S08]  /*7f80*/  HMMA.16816.F32.BF16 R140, R92.reuse, R22, R140 ;  /* 0x000000165c8c723c */ /* 0x040ff0000004188c */
[C---:B------:R-:W-:Y:S08]  /*7f90*/  HMMA.16816.F32.BF16 R136, R92.reuse, R18, R136 ;  /* 0x000000125c88723c */ /* 0x040ff00000041888 */
[C---:B------:R-:W-:Y:S08]  /*7fa0*/  HMMA.16816.F32.BF16 R132, R92.reuse, R106, R132 ;  /* 0x0000006a5c84723c */ /* 0x040ff00000041884 */
[C---:B------:R-:W-:Y:S08]  /*7fb0*/  HMMA.16816.F32.BF16 R44, R92.reuse, R102, R44 ;  /* 0x000000665c2c723c */ /* 0x040ff0000004182c */
[C---:B------:R-:W-:Y:S08]  /*7fc0*/  HMMA.16816.F32.BF16 R48, R92.reuse, R110, R48 ;  /* 0x0000006e5c30723c */ /* 0x040ff00000041830 */
[----:B------:R-:W-:Y:S07]  /*7fd0*/  HMMA.16816.F32.BF16 R52, R92, R114, R52 ;  /* 0x000000725c34723c */ /* 0x000fee0000041834 */
[----:B------:R-:W-:Y:S01]  /*7fe0*/  IMAD.MOV.U32 R94, RZ, RZ, R242 ;  /* 0x000000ffff5e7224 */ /* 0x000fe200078e00f2 */
[----:B-1----:R-:W-:Y:S01]  /*7ff0*/  HMMA.16816.F32.BF16 R60, R84, R10, R60 ;  /* 0x0000000a543c723c */ /* 0x002fe2000004183c */
[----:B------:R-:W2:Y:S01]  /*8000*/  LDL.LU R242, [R1+0x19c] ;  /* 0x00019c0001f27983 */ /* 0x000ea20000300800 */
[----:B------:R-:W-:-:S02]  /*8010*/  IMAD.MOV.U32 R93, RZ, RZ, R188 ;  /* 0x000000ffff5d7224 */ /* 0x000fc400078e00bc */
[----:B------:R-:W-:Y:S01]  /*8020*/  IMAD.MOV.U32 R92, RZ, RZ, R252 ;  /* 0x000000ffff5c7224 */ /* 0x000fe200078e00fc */
[----:B------:R-:W2:Y:S03]  /*8030*/  LDL.LU R188, [R1+0x198] ;  /* 0x0001980001bc7983 */ /* 0x000ea60000300800 */
[C---:B------:R-:W-:Y:S01]  /*8040*/  HMMA.16816.F32.BF16 R64, R84.reuse, R14, R64 ;  /* 0x0000000e5440723c */ /* 0x040fe20000041840 */
[----:B------:R-:W3:Y:S07]  /*8050*/  LDL.LU R252, [R1+0x194] ;  /* 0x0001940001fc7983 */ /* 0x000eee0000300800 */
[C---:B------:R-:W-:Y:S08]  /*8060*/  HMMA.16816.F32.BF16 R160, R84.reuse, R22, R160 ;  /* 0x0000001654a0723c */ /* 0x040ff000000418a0 */
[C---:B------:R-:W-:Y:S08]  /*8070*/  HMMA.16816.F32.BF16 R164, R84.reuse, R18, R164 ;  /* 0x0000001254a4723c */ /* 0x040ff000000418a4 */
[C---:B------:R-:W-:Y:S08]  /*8080*/  HMMA.16816.F32.BF16 R128, R84.reuse, R106, R128 ;  /* 0x0000006a5480723c */ /* 0x040ff00000041880 */
[C---:B------:R-:W-:Y:S08]  /*8090*/  HMMA.16816.F32.BF16 R124, R84.reuse, R102, R124 ;  /* 0x00000066547c723c */ /* 0x040ff0000004187c */
[C---:B------:R-:W-:Y:S08]  /*80a0*/  HMMA.16816.F32.BF16 R120, R84.reuse, R110, R120 ;  /* 0x0000006e5478723c */ /* 0x040ff00000041878 */
[----:B------:R-:W-:Y:S07]  /*80b0*/  HMMA.16816.F32.BF16 R88, R84, R114, R88 ;  /* 0x000000725458723c */ /* 0x000fee0000041858 */
[----:B------:R-:W-:-:S02]  /*80c0*/  IMAD.MOV.U32 R86, RZ, RZ, R9 ;  /* 0x000000ffff567224 */ /* 0x000fc400078e0009 */
[----:B------:R-:W-:Y:S02]  /*80d0*/  IMAD.MOV.U32 R9, RZ, RZ, R187 ;  /* 0x000000ffff097224 */ /* 0x000fe400078e00bb */
[----:B------:R-:W3:Y:S01]  /*80e0*/  LDL.LU R187, [R1+0x190] ;  /* 0x0001900001bb7983 */ /* 0x000ee20000300800 */
[----:B------:R-:W-:Y:S02]  /*80f0*/  IMAD.MOV.U32 R95, RZ, RZ, R184 ;  /* 0x000000ffff5f7224 */ /* 0x000fe400078e00b8 */
[----:B------:R-:W-:Y:S02]  /*8100*/  IMAD.MOV.U32 R184, RZ, RZ, c[0x0][0x18c] ;  /* 0x00006300ffb87624 */ /* 0x000fe400078e00ff */
[----:B------:R-:W-:Y:S02]  /*8110*/  IMAD.MOV.U32 R87, RZ, RZ, R8 ;  /* 0x000000ffff577224 */ /* 0x000fe400078e0008 */
[----:B------:R-:W-:Y:S02]  /*8120*/  IMAD.SHL.U32 R184, R184, 0x20, RZ ;  /* 0x00000020b8b87824 */ /* 0x000fe400078e00ff */
[----:B------:R-:W-:-:S02]  /*8130*/  IMAD.MOV.U32 R8, RZ, RZ, R215 ;  /* 0x000000ffff087224 */ /* 0x000fc400078e00d7 */
[----:B------:R-:W-:Y:S01]  /*8140*/  IMAD.MOV.U32 R85, RZ, RZ, R86 ;  /* 0x000000ffff557224 */ /* 0x000fe200078e0056 */
[----:B------:R-:W4:Y:S01]  /*8150*/  LDL.LU R215, [R1+0x18c] ;  /* 0x00018c0001d77983 */ /* 0x000f220000300800 */
[----:B------:R-:W-:-:S04]  /*8160*/  IMAD.WIDE R8, R184, 0x2, R8 ;  /* 0x00000002b8087825 */ /* 0x000fc800078e0208 */
[----:B------:R-:W-:Y:S02]  /*8170*/  IMAD.MOV.U32 R84, RZ, RZ, R92 ;  /* 0x000000ffff547224 */ /* 0x000fe400078e005c */
[----:B------:R-:W-:Y:S01]  /*8180*/  IMAD.MOV.U32 R86, RZ, RZ, R94 ;  /* 0x000000ffff567224 */ /* 0x000fe200078e005e */
[----:B------:R0:W-:Y:S01]  /*8190*/  STL [R1+0xac], R8 ;  /* 0x0000ac0801007387 */ /* 0x0001e20000100800 */
[----:B------:R-:W-:Y:S02]  /*81a0*/  IMAD.MOV.U32 R94, RZ, RZ, R112 ;  /* 0x000000ffff5e7224 */ /* 0x000fe400078e0070 */
[----:B------:R-:W-:Y:S01]  /*81b0*/  IMAD.MOV.U32 R92, RZ, RZ, R17 ;  /* 0x000000ffff5c7224 */ /* 0x000fe200078e0011 */
[----:B------:R1:W-:Y:S01]  /*81c0*/  STL [R1], R9 ;  /* 0x0000000901007387 */ /* 0x0003e20000100800 */
[----:B------:R-:W-:Y:S02]  /*81d0*/  IMAD.MOV.U32 R17, RZ, RZ, R12 ;  /* 0x000000ffff117224 */ /* 0x000fe400078e000c */
[----:B------:R-:W-:-:S02]  /*81e0*/  IMAD.MOV.U32 R112, RZ, RZ, R13 ;  /* 0x000000ffff707224 */ /* 0x000fc400078e000d */
[----:B------:R-:W-:Y:S02]  /*81f0*/  IMAD.MOV.U32 R12, RZ, RZ, R231 ;  /* 0x000000ffff0c7224 */ /* 0x000fe400078e00e7 */
[----:B------:R-:W-:Y:S01]  /*8200*/  IMAD.MOV.U32 R13, RZ, RZ, R191 ;  /* 0x000000ffff0d7224 */ /* 0x000fe200078e00bf */
[----:B------:R-:W4:Y:S01]  /*8210*/  LDL.LU R231, [R1+0x188] ;  /* 0x0001880001e77983 */ /* 0x000f220000300800 */
[----:B0-----:R-:W-:Y:S02]  /*8220*/  IMAD.MOV.U32 R8, RZ, RZ, R217 ;  /* 0x000000ffff087224 */ /* 0x001fe400078e00d9 */
[----:B-1----:R-:W-:Y:S02]  /*8230*/  IMAD.MOV.U32 R9, RZ, RZ, R216 ;  /* 0x000000ffff097224 */ /* 0x002fe400078e00d8 */
[C---:B------:R-:W-:Y:S01]  /*8240*/  IMAD.WIDE R12, R184.reuse, 0x2, R12 ;  /* 0x00000002b80c7825 */ /* 0x040fe200078e020c */
[----:B------:R-:W4:Y:S03]  /*8250*/  LDL.LU R216, [R1+0x184] ;  /* 0x0001840001d87983 */ /* 0x000f260000300800 */
[----:B------:R-:W-:Y:S01]  /*8260*/  IMAD.WIDE R8, R184, 0x2, R8 ;  /* 0x00000002b8087825 */ /* 0x000fe200078e0208 */
[----:B------:R-:W4:Y:S03]  /*8270*/  LDL.LU R217, [R1+0x180] ;  /* 0x0001800001d97983 */ /* 0x000f260000300800 */
[----:B------:R-:W-:Y:S01]  /*8280*/  IMAD.MOV.U32 R191, RZ, RZ, R13 ;  /* 0x000000ffffbf7224 */ /* 0x000fe200078e000d */
[----:B------:R0:W-:Y:S04]  /*8290*/  STL [R1+0x4], R12 ;  /* 0x0000040c01007387 */ /* 0x0001e80000100800 */
[----:B------:R1:W-:Y:S04]  /*82a0*/  STL [R1+0xb0], R8 ;  /* 0x0000b00801007387 */ /* 0x0003e80000100800 */
[----:B------:R1:W-:Y:S01]  /*82b0*/  STL [R1+0x8], R9 ;  /* 0x0000080901007387 */ /* 0x0003e20000100800 */
[----:B0-----:R-:W-:-:S02]  /*82c0*/  IMAD.MOV.U32 R12, RZ, RZ, R243 ;  /* 0x000000ffff0c7224 */ /* 0x001fc400078e00f3 */
[----:B------:R-:W-:Y:S01]  /*82d0*/  IMAD.MOV.U32 R13, RZ, RZ, R194 ;  /* 0x000000ffff0d7224 */ /* 0x000fe200078e00c2 */
[----:B------:R-:W4:Y:S01]  /*82e0*/  LDL.LU R243, [R1+0x17c] ;  /* 0x00017c0001f37983 */ /* 0x000f220000300800 */
[----:B-1----:R-:W-:Y:S02]  /*82f0*/  IMAD.MOV.U32 R8, RZ, RZ, R246 ;  /* 0x000000ffff087224 */ /* 0x002fe400078e00f6 */
[----:B------:R-:W-:Y:S02]  /*8300*/  IMAD.MOV.U32 R9, RZ, RZ, R221 ;  /* 0x000000ffff097224 */ /* 0x000fe400078e00dd */
        /* <DEDUP_REMOVED lines=27> */
[----:B------:R-:W-:Y:S01]  /*84c0*/  LOP3.LUT R59, R185, 0x60, RZ, 0x3c, !PT ;  /* 0x00000060b93b7812 */ /* 0x000fe200078e3cff */
[----:B------:R-:W4:Y:S02]  /*84d0*/  LDL.LU R225, [R1+0x160] ;  /* 0x0001600001e17983 */ /* 0x000f240000300800 */
[----:B------:R-:W-:-:S02]  /*84e0*/  IMAD.WIDE R8, R184, 0x2, R8 ;  /* 0x00000002b8087825 */ /* 0x000fc400078e0208 */
[----:B------:R-:W4:Y:S02]  /*84f0*/  LDL.LU R249, [R1+0x15c] ;  /* 0x00015c0001f97983 */ /* 0x000f240000300800 */
[----:B------:R-:W-:Y:S02]  /*8500*/  IMAD.MOV.U32 R200, RZ, RZ, R13 ;  /* 0x000000ffffc87224 */ /* 0x000fe400078e000d */
[----:B------:R0:W-:Y:S04]  /*8510*/  STL [R1+0x1c], R12 ;  /* 0x00001c0c01007387 */ /* 0x0001e80000100800 */
[----:B------:R1:W-:Y:S04]  /*8520*/  STL [R1+0xbc], R8 ;  /* 0x0000bc0801007387 */ /* 0x0003e80000100800 */
[----:B------:R1:W-:Y:S01]  /*8530*/  STL [R1+0x20], R9 ;  /* 0x0000200901007387 */ /* 0x0003e20000100800 */
[----:B0-----:R-:W-:-:S03]  /*8540*/  IMAD.MOV.U32 R12, RZ, RZ, R226 ;  /* 0x000000ffff0c7224 */ /* 0x001fc600078e00e2 */
[----:B------:R-:W0:Y:S01]  /*8550*/  LDSM.16.MT88.4 R56, [R59+0x4800] ;  /* 0x004800003b38783b */ /* 0x000e220000004200 */
[----:B------:R-:W-:Y:S02]  /*8560*/  IMAD.MOV.U32 R13, RZ, RZ, R203 ;  /* 0x000000ffff0d7224 */ /* 0x000fe400078e00cb */
[----:B-1----:R-:W-:Y:S01]  /*8570*/  IMAD.MOV.U32 R8, RZ, RZ, R251 ;  /* 0x000000ffff087224 */ /* 0x002fe200078e00fb */
[----:B------:R-:W4:Y:S01]  /*8580*/  LDL.LU R226, [R1+0x158] ;  /* 0x0001580001e27983 */ /* 0x000f220000300800 */
        /* <DEDUP_REMOVED lines=8> */
[----:B------:R1:W-:Y:S02]  /*8610*/  STL [R1+0x28], R9 ;  /* 0x0000280901007387 */ /* 0x0003e40000100800 */
[----:B-1----:R-:W-:-:S02]  /*8620*/  IMAD.MOV.U32 R12, RZ, RZ, R4 ;  /* 0x000000ffff0c7224 */ /* 0x002fc400078e0004 */
[----:B------:R-:W-:Y:S01]  /*8630*/  IMAD.MOV.U32 R13, RZ, RZ, R206 ;  /* 0x000000ffff0d7224 */ /* 0x000fe200078e00ce */
[----:B------:R-:W4:Y:S01]  /*8640*/  LDL.LU R4, [R1+0x14c] ;  /* 0x00014c0001047983 */ /* 0x000f220000300800 */
[----:B------:R-:W-:Y:S02]  /*8650*/  IMAD.MOV.U32 R8, RZ, RZ, R5 ;  /* 0x000000ffff087224 */ /* 0x000fe400078e0005 */
        /* <DEDUP_REMOVED lines=9> */
[----:B-1----:R-:W-:-:S02]  /*86f0*/  IMAD.MOV.U32 R12, RZ, RZ, R229 ;  /* 0x000000ffff0c7224 */ /* 0x002fc400078e00e5 */
[----:B------:R-:W-:Y:S01]  /*8700*/  IMAD.MOV.U32 R13, RZ, RZ, R209 ;  /* 0x000000ffff0d7224 */ /* 0x000fe200078e00d1 */
[----:B------:R-:W4:Y:S01]  /*8710*/  LDL.LU R229, [R1+0x140] ;  /* 0x0001400001e57983 */ /* 0x000f220000300800 */
[----:B0-----:R-:W-:Y:S02]  /*8720*/  IMAD.MOV.U32 R8, RZ, RZ, R186 ;  /* 0x000000ffff087224 */ /* 0x001fe400078e00ba */
[----:B------:R-:W-:Y:S02]  /*8730*/  IMAD.MOV.U32 R9, RZ, RZ, R239 ;  /* 0x000000ffff097224 */ /* 0x000fe400078e00ef */
[C---:B------:R-:W-:Y:S01]  /*8740*/  IMAD.WIDE R12, R184.reuse, 0x2, R12 ;  /* 0x00000002b80c7825 */ /* 0x040fe200078e020c */
[----:B------:R-:W4:Y:S03]  /*8750*/  LDL.LU R239, [R1+0x13c] ;  /* 0x00013c0001ef7983 */ /* 0x000f260000300800 */
[----:B------:R-:W-:Y:S01]  /*8760*/  IMAD.WIDE R8, R184, 0x2, R8 ;  /* 0x00000002b8087825 */ /* 0x000fe200078e0208 */
[----:B------:R-:W4:Y:S03]  /*8770*/  LDL.LU R186, [R1+0x138] ;  /* 0x0001380001ba7983 */ /* 0x000f260000300800 */
[----:B------:R-:W-:Y:S01]  /*8780*/  IMAD.MOV.U32 R209, RZ, RZ, R13 ;  /* 0x000000ffffd17224 */ /* 0x000fe200078e000d */
[----:B------:R0:W-:Y:S04]  /*8790*/  STL [R1+0x34], R12 ;  /* 0x0000340c01007387 */ /* 0x0001e80000100800 */
[----:B------:R-:W-:Y:S04]  /*87a0*/  STL [R1+0xc8], R8 ;  /* 0x0000c80801007387 */ /* 0x000fe80000100800 */
[----:B------:R2:W-:Y:S01]  /*87b0*/  STL [R1+0x38], R9 ;  /* 0x0000380901007387 */ /* 0x0005e20000100800 */
[----:B0-----:R-:W-:-:S02]  /*87c0*/  IMAD.MOV.U32 R12, RZ, RZ, R6 ;  /* 0x000000ffff0c7224 */ /* 0x001fc400078e0006 */
[----:B------:R-:W-:Y:S01]  /*87d0*/  IMAD.MOV.U32 R13, RZ, RZ, R212 ;  /* 0x000000ffff0d7224 */ /* 0x000fe200078e00d4 */
[----:B------:R-:W4:Y:S01]  /*87e0*/  LDL.LU R6, [R1+0x134] ;  /* 0x0001340001067983 */ /* 0x000f220000300800 */
[----:B--2---:R-:W-:Y:S02]  /*87f0*/  IMAD.MOV.U32 R9, RZ, RZ, R242 ;  /* 0x000000ffff097224 */ /* 0x004fe400078e00f2 */
[----:B------:R-:W-:Y:S01]  /*8800*/  IMAD.WIDE R12, R184, 0x2, R12 ;  /* 0x00000002b80c7825 */ /* 0x000fe200078e020c */
[----:B------:R-:W2:Y:S01]  /*8810*/  LDL.LU R242, [R1+0x130] ;  /* 0x0001300001f27983 */ /* 0x000ea20000300800 */
[----:B------:R-:W-:Y:S07]  /*8820*/  HMMA.16816.F32.BF16 R72, R56, R14, R72 ;  /* 0x0000000e3848723c */ /* 0x000fee0000041848 */
[----:B------:R-:W-:-:S02]  /*8830*/  IMAD.MOV.U32 R15, RZ, RZ, R85 ;  /* 0x000000ffff0f7224 */ /* 0x000fc400078e0055 */
[----:B------:R-:W-:Y:S02]  /*8840*/  IMAD.MOV.U32 R85, RZ, RZ, R86 ;  /* 0x000000ffff557224 */ /* 0x000fe400078e0056 */
[----:B---3--:R-:W-:Y:S02]  /*8850*/  IMAD.MOV.U32 R8, RZ, RZ, R187 ;  /* 0x000000ffff087224 */ /* 0x008fe400078e00bb */
[----:B------:R-:W3:Y:S02]  /*8860*/  LDL.LU R187, [R1+0x12c] ;  /* 0x00012c0001bb7983 */ /* 0x000ee40000300800 */
[----:B------:R-:W-:Y:S02]  /*8870*/  IMAD.WIDE R8, R184, 0x2, R8 ;  /* 0x00000002b8087825 */ /* 0x000fe400078e0208 */
[----:B------:R4:W-:Y:S04]  /*8880*/  STL [R1+0x3c], R12 ;  /* 0x00003c0c01007387 */ /* 0x0009e80000100800 */
[----:B------:R0:W-:Y:S04]  /*8890*/  STL [R1+0xcc], R8 ;  /* 0x0000cc0801007387 */ /* 0x0001e80000100800 */
[----:B------:R1:W-:Y:S04]  /*88a0*/  STL [R1+0x40], R9 ;  /* 0x0000400901007387 */ /* 0x0003e80000100800 */
[----:B------:R-:W2:Y:S01]  /*88b0*/  LDL.LU R86, [R1+0xd4] ;  /* 0x0000d40001567983 */ /* 0x000ea20000300800 */
[----:B------:R-:W-:Y:S07]  /*88c0*/  HMMA.16816.F32.BF16 R180, R56, R10, R180 ;  /* 0x0000000a38b4723c */ /* 0x000fee00000418b4 */
[----:B------:R-:W-:-:S02]  /*88d0*/  IMAD.MOV.U32 R10, RZ, RZ, R252 ;  /* 0x000000ffff0a7224 */ /* 0x000fc400078e00fc */
[----:B------:R-:W-:-:S04]  /*88e0*/  IMAD.MOV.U32 R11, RZ, RZ, R188 ;  /* 0x000000ffff0b7224 */ /* 0x000fc800078e00bc */
[----:B------:R-:W-:-:S04]  /*88f0*/  IMAD.WIDE R10, R184, 0x2, R10 ;  /* 0x00000002b80a7825 */ /* 0x000fc800078e020a */
[----:B------:R-:W-:Y:S02]  /*8900*/  IMAD.MOV.U32 R252, RZ, RZ, R10 ;  /* 0x000000fffffc7224 */ /* 0x000fe400078e000a */
[----:B------:R-:W-:Y:S02]  /*8910*/  IMAD.MOV.U32 R188, RZ, RZ, R11 ;  /* 0x000000ffffbc7224 */ /* 0x000fe400078e000b */
[----:B------:R-:W-:Y:S02]  /*8920*/  IMAD.MOV.U32 R10, RZ, RZ, R190 ;  /* 0x000000ffff0a7224 */ /* 0x000fe400078e00be */
        /* <DEDUP_REMOVED lines=30> */
[----:B------:R-:W-:Y:S02]  /*8b10*/  IMAD.MOV.U32 R11, RZ, RZ, R207 ;  /* 0x000000ffff0b7224 */ /* 0x000fe400078e00cf */
[----:B------:R-:W-:Y:S02]  /*8b20*/  IMAD.MOV.U32 R212, RZ, RZ, R13 ;  /* 0x000000ffffd47224 */ /* 0x000fe400078e000d */
[----:B------:R-:W-:-:S04]  /*8b30*/  IMAD.WIDE R10, R184, 0x2, R10 ;  /* 0x00000002b80a7825 */ /* 0x000fc800078e020a */
[----:B----4-:R-:W-:Y:S02]  /*8b40*/  IMAD.MOV.U32 R12, RZ, RZ, R231 ;  /* 0x000000ffff0c7224 */ /* 0x010fe400078e00e7 */
[----:B------:R-:W-:Y:S01]  /*8b50*/  IMAD.MOV.U32 R13, RZ, RZ, R215 ;  /* 0x000000ffff0d7224 */ /* 0x000fe200078e00d7 */
[----:B------:R-:W4:Y:S01]  /*8b60*/  LDL.LU R231, [R1+0x128] ;  /* 0x0001280001e77983 */ /* 0x000f220000300800 */
[----:B0-----:R-:W-:Y:S02]  /*8b70*/  IMAD.MOV.U32 R8, RZ, RZ, R84 ;  /* 0x000000ffff087224 */ /* 0x001fe400078e0054 */
[----:B-1----:R-:W-:Y:S02]  /*8b80*/  IMAD.MOV.U32 R9, RZ, RZ, R15 ;  /* 0x000000ffff097224 */ /* 0x002fe400078e000f */
[----:B------:R-:W-:Y:S02]  /*8b90*/  IMAD.MOV.U32 R208, RZ, RZ, R10 ;  /* 0x000000ffffd07224 */ /* 0x000fe400078e000a */
[----:B------:R-:W-:-:S02]  /*8ba0*/  IMAD.MOV.U32 R207, RZ, RZ, R11 ;  /* 0x000000ffffcf7224 */ /* 0x000fc400078e000b */
[----:B------:R-:W-:Y:S02]  /*8bb0*/  IMAD.MOV.U32 R10, RZ, RZ, R211 ;  /* 0x000000ffff0a7224 */ /* 0x000fe400078e00d3 */
[----:B------:R-:W-:Y:S02]  /*8bc0*/  IMAD.MOV.U32 R11, RZ, RZ, R210 ;  /* 0x000000ffff0b7224 */ /* 0x000fe400078e00d2 */
[----:B------:R-:W-:-:S04]  /*8bd0*/  IMAD.WIDE R12, R184, 0x2, R12 ;  /* 0x00000002b80c7825 */ /* 0x000fc800078e020c */
[C---:B------:R-:W-:Y:S01]  /*8be0*/  IMAD.WIDE R8, R184.reuse, 0x2, R8 ;  /* 0x00000002b8087825 */ /* 0x040fe200078e0208 */
[----:B------:R0:W-:Y:S03]  /*8bf0*/  STL [R1+0x44], R12 ;  /* 0x0000440c01007387 */ /* 0x0001e60000100800 */
[----:B------:R-:W-:Y:S01]  /*8c00*/  IMAD.WIDE R10, R184, 0x2, R10 ;  /* 0x00000002b80a7825 */ /* 0x000fe200078e020a */
[----:B------:R-:W-:Y:S03]  /*8c10*/  STL [R1+0xd0], R8 ;  /* 0x0000d00801007387 */ /* 0x000fe60000100800 */
[----:B------:R-:W-:Y:S01]  /*8c20*/  IMAD.MOV.U32 R215, RZ, RZ, R13 ;  /* 0x000000ffffd77224 */ /* 0x000fe200078e000d */
[----:B------:R1:W-:Y:S01]  /*8c30*/  STL [R1+0x48], R9 ;  /* 0x0000480901007387 */ /* 0x0003e20000100800 */
[----:B------:R-:W-:-:S02]  /*8c40*/  IMAD.MOV.U32 R211, RZ, RZ, R10 ;  /* 0x000000ffffd37224 */ /* 0x000fc400078e000a */
[----:B------:R-:W-:Y:S02]  /*8c50*/  IMAD.MOV.U32 R210, RZ, RZ, R11 ;  /* 0x000000ffffd27224 */ /* 0x000fe400078e000b */
[----:B0-----:R-:W-:Y:S02]  /*8c60*/  IMAD.MOV.U32 R12, RZ, RZ, R85 ;  /* 0x000000ffff0c7224 */ /* 0x001fe400078e0055 */
[----:B------:R-:W-:Y:S02]  /*8c70*/  IMAD.MOV.U32 R13, RZ, RZ, R218 ;  /* 0x000000ffff0d7224 */ /* 0x000fe400078e00da */
[----:B------:R-:W-:Y:S02]  /*8c80*/  IMAD.MOV.U32 R10, RZ, RZ, R214 ;  /* 0x000000ffff0a7224 */ /* 0x000fe400078e00d6 */
[----:B------:R-:W-:Y:S02]  /*8c90*/  IMAD.MOV.U32 R11, RZ, RZ, R213 ;  /* 0x000000ffff0b7224 */ /* 0x000fe400078e00d5 */
[----:B-1----:R-:W-:-:S02]  /*8ca0*/  IMAD.MOV.U32 R9, RZ, RZ, R243 ;  /* 0x000000ffff097224 */ /* 0x002fc400078e00f3 */
[C---:B------:R-:W-:Y:S01]  /*8cb0*/  IMAD.WIDE R12, R184.reuse, 0x2, R12 ;  /* 0x00000002b80c7825 */ /* 0x040fe200078e020c */
[----:B------:R-:W3:Y:S03]  /*8cc0*/  LDL.LU R243, [R1+0x124] ;  /* 0x0001240001f37983 */ /* 0x000ee60000300800 */
[----:B------:R-:W-:Y:S01]  /*8cd0*/  IMAD.WIDE R10, R184, 0x2, R10 ;  /* 0x00000002b80a7825 */ /* 0x000fe200078e020a */
[----:B------:R0:W-:Y:S03]  /*8ce0*/  STL [R1+0x4c], R12 ;  /* 0x00004c0c01007387 */ /* 0x0001e60000100800 */
[----:B------:R-:W-:Y:S02]  /*8cf0*/  IMAD.MOV.U32 R214, RZ, RZ, R10 ;  /* 0x000000ffffd67224 */ /* 0x000fe400078e000a */
[----:B------:R-:W-:-:S02]  /*8d00*/  IMAD.MOV.U32 R213, RZ, RZ, R11 ;  /* 0x000000ffffd57224 */ /* 0x000fc400078e000b */
[----:B------:R-:W-:Y:S02]  /*8d10*/  IMAD.MOV.U32 R10, RZ, RZ, R217 ;  /* 0x000000ffff0a7224 */ /* 0x000fe400078e00d9 */
[----:B------:R-:W-:Y:S02]  /*8d20*/  IMAD.MOV.U32 R11, RZ, RZ, R216 ;  /* 0x000000ffff0b7224 */ /* 0x000fe400078e00d8 */
[----:B------:R-:W-:Y:S02]  /*8d30*/  IMAD.MOV.U32 R218, RZ, RZ, R13 ;  /* 0x000000ffffda7224 */ /* 0x000fe400078e000d */
[----:B0-----:R-:W-:Y:S02]  /*8d40*/  IMAD.MOV.U32 R12, RZ, RZ, R246 ;  /* 0x000000ffff0c7224 */ /* 0x001fe400078e00f6 */
[----:B------:R-:W-:Y:S02]  /*8d50*/  IMAD.MOV.U32 R13, RZ, RZ, R221 ;  /* 0x000000ffff0d7224 */ /* 0x000fe400078e00dd */
[----:B------:R-:W-:-:S04]  /*8d60*/  IMAD.WIDE R10, R184, 0x2, R10 ;  /* 0x00000002b80a7825 */ /* 0x000fc800078e020a */
[----:B------:R-:W-:-:S04]  /*8d70*/  IMAD.WIDE R12, R184, 0x2, R12 ;  /* 0x00000002b80c7825 */ /* 0x000fc800078e020c */
[----:B------:R-:W-:Y:S02]  /*8d80*/  IMAD.MOV.U32 R217, RZ, RZ, R10 ;  /* 0x000000ffffd97224 */ /* 0x000fe400078e000a */
[----:B------:R-:W-:Y:S02]  /*8d90*/  IMAD.MOV.U32 R216, RZ, RZ, R11 ;  /* 0x000000ffffd87224 */ /* 0x000fe400078e000b */
[----:B------:R-:W-:Y:S02]  /*8da0*/  IMAD.MOV.U32 R10, RZ, RZ, R220 ;  /* 0x000000ffff0a7224 */ /* 0x000fe400078e00dc */
[----:B------:R-:W-:Y:S02]  /*8db0*/  IMAD.MOV.U32 R11, RZ, RZ, R219 ;  /* 0x000000ffff0b7224 */ /* 0x000fe400078e00db */
[----:B------:R-:W-:Y:S02]  /*8dc0*/  IMAD.MOV.U32 R221, RZ, RZ, R13 ;  /* 0x000000ffffdd7224 */ /* 0x000fe400078e000d */
        /* <DEDUP_REMOVED lines=16> */
[----:B--2---:R-:W-:-:S04]  /*8ed0*/  IMAD.MOV.U32 R8, RZ, RZ, R86 ;  /* 0x000000ffff087224 */ /* 0x004fc800078e0056 */
[----:B------:R-:W-:-:S05]  /*8ee0*/  IMAD.WIDE R8, R184, 0x2, R8 ;  /* 0x00000002b8087825 */ /* 0x000fca00078e0208 */
[----:B------:R0:W-:Y:S04]  /*8ef0*/  STL [R1+0xd4], R8 ;  /* 0x0000d40801007387 */ /* 0x0001e80000100800 */
[----:B------:R1:W-:Y:S04]  /*8f00*/  STL [R1+0x50], R9 ;  /* 0x0000500901007387 */ /* 0x0003e80000100800 */
[----:B------:R-:W2:Y:S01]  /*8f10*/  LDL.LU R246, [R1+0x120] ;  /* 0x0001200001f67983 */ /* 0x000ea20000300800 */
[----:B0-----:R-:W-:Y:S02]  /*8f20*/  IMAD.MOV.U32 R8, RZ, RZ, R92 ;  /* 0x000000ffff087224 */ /* 0x001fe400078e005c */
[----:B-1----:R-:W-:-:S04]  /*8f30*/  IMAD.MOV.U32 R9, RZ, RZ, R87 ;  /* 0x000000ffff097224 */ /* 0x002fc800078e0057 */
[----:B------:R-:W-:Y:S01]  /*8f40*/  IMAD.WIDE R8, R184, 0x2, R8 ;  /* 0x00000002b8087825 */ /* 0x000fe200078e0208 */
[----:B------:R0:W-:Y:S04]  /*8f50*/  STL [R1+0x54], R12 ;  /* 0x0000540c01007387 */ /* 0x0001e80000100800 */
[----:B------:R1:W-:Y:S04]  /*8f60*/  STL [R1+0xd8], R8 ;  /* 0x0000d80801007387 */ /* 0x0003e80000100800 */
[----:B------:R1:W-:Y:S01]  /*8f70*/  STL [R1+0x58], R9 ;  /* 0x0000580901007387 */ /* 0x0003e20000100800 */
[----:B0-----:R-:W-:-:S02]  /*8f80*/  IMAD.MOV.U32 R12, RZ, RZ, R93 ;  /* 0x000000ffff0c7224 */ /* 0x001fc400078e005d */
[----:B------:R-:W-:Y:S02]  /*8f90*/  IMAD.MOV.U32 R13, RZ, RZ, R223 ;  /* 0x000000ffff0d7224 */ /* 0x000fe400078e00df */
[----:B-1----:R-:W-:Y:S02]  /*8fa0*/  IMAD.MOV.U32 R8, RZ, RZ, R247 ;  /* 0x000000ffff087224 */ /* 0x002fe400078e00f7 */
[----:B------:R-:W-:Y:S02]  /*8fb0*/  IMAD.MOV.U32 R9, RZ, RZ, R235 ;  /* 0x000000ffff097224 */ /* 0x000fe400078e00eb */
[C---:B------:R-:W-:Y:S01]  /*8fc0*/  IMAD.WIDE R12, R184.reuse, 0x2, R12 ;  /* 0x00000002b80c7825 */ /* 0x040fe200078e020c */
[----:B------:R-:W2:Y:S03]  /*8fd0*/  LDL.LU R235, [R1+0x11c] ;  /* 0x00011c0001eb7983 */ /* 0x000ea60000300800 */
[----:B------:R-:W-:Y:S01]  /*8fe0*/  IMAD.WIDE R8, R184, 0x2, R8 ;  /* 0x00000002b8087825 */ /* 0x000fe200078e0208 */
[----:B------:R-:W2:Y:S03]  /*8ff0*/  LDL.LU R247, [R1+0x118] ;  /* 0x0001180001f77983 */ /* 0x000ea60000300800 */
[----:B------:R-:W-:Y:S01]  /*9000*/  IMAD.MOV.U32 R223, RZ, RZ, R13 ;  /* 0x000000ffffdf7224 */ /* 0x000fe200078e000d */
[----:B------:R0:W-:Y:S04]  /*9010*/  STL [R1+0x5c], R12 ;  /* 0x00005c0c01007387 */ /* 0x0001e80000100800 */
[----:B------:R1:W-:Y:S04]  /*9020*/  STL [R1+0xdc], R8 ;  /* 0x0000dc0801007387 */ /* 0x0003e80000100800 */
[----:B------:R1:W-:Y:S01]  /*9030*/  STL [R1+0x60], R9 ;  /* 0x0000600901007387 */ /* 0x0003e20000100800 */
[----:B0-----:R-:W-:-:S02]  /*9040*/  IMAD.MOV.U32 R12, RZ, RZ, R249 ;  /* 0x000000ffff0c7224 */ /* 0x001fc400078e00f9 */
[----:B------:R-:W-:Y:S01]  /*9050*/  IMAD.MOV.U32 R13, RZ, RZ, R225 ;  /* 0x000000ffff0d7224 */ /* 0x000fe200078e00e1 */
[----:B------:R-:W2:Y:S01]  /*9060*/  LDL.LU R249, [R1+0x114] ;  /* 0x0001140001f97983 */ /* 0x000ea20000300800 */
[----:B-1----:R-:W-:Y:S02]  /*9070*/  IMAD.MOV.U32 R8, RZ, RZ, R95 ;  /* 0x000000ffff087224 */ /* 0x002fe400078e005f */
[----:B------:R-:W-:Y:S02]  /*9080*/  IMAD.MOV.U32 R9, RZ, RZ, R94 ;  /* 0x000000ffff097224 */ /* 0x000fe400078e005e */
[----:B------:R-:W-:-:S04]  /*9090*/  IMAD.WIDE R12, R184, 0x2, R12 ;  /* 0x00000002b80c7825 */ /* 0x000fc800078e020c */
[----:B------:R-:W-:Y:S01]  /*90a0*/  IMAD.WIDE R8, R184, 0x2, R8 ;  /* 0x00000002b8087825 */ /* 0x000fe200078e0208 */
[----:B------:R-:W-:Y:S04]  /*90b0*/  STL [R1+0x64], R12 ;  /* 0x0000640c01007387 */ /* 0x000fe80000100800 */
[----:B------:R0:W-:Y:S04]  /*90c0*/  STL [R1+0xe0], R8 ;  /* 0x0000e00801007387 */ /* 0x0001e80000100800 */
[----:B------:R1:W-:Y:S04]  /*90d0*/  STL [R1+0x68], R9 ;  /* 0x0000680901007387 */ /* 0x0003e80000100800 */
[----:B------:R-:W2:Y:S01]  /*90e0*/  LDL.LU R251, [R1+0x110] ;  /* 0x0001100001fb7983 */ /* 0x000ea20000300800 */
[----:B0-----:R-:W-:-:S03]  /*90f0*/  IMAD.MOV.U32 R8, RZ, RZ, R112 ;  /* 0x000000ffff087224 */ /* 0x001fc600078e0070 */
[----:B------:R-:W2:Y:S01]  /*9100*/  LDL.LU R4, [R1+0x10c] ;  /* 0x00010c0001047983 */ /* 0x000ea20000300800 */
[----:B-1----:R-:W-:-:S04]  /*9110*/  IMAD.MOV.U32 R9, RZ, RZ, R236 ;  /* 0x000000ffff097224 */ /* 0x002fc800078e00ec */
[----:B------:R-:W-:-:S04]  /*9120*/  IMAD.WIDE R8, R184, 0x2, R8 ;  /* 0x00000002b8087825 */ /* 0x000fc800078e0208 */
        /* <DEDUP_REMOVED lines=8> */
[----:B----4-:R-:W-:Y:S02]  /*91b0*/  IMAD.MOV.U32 R11, RZ, RZ, R113 ;  /* 0x000000ffff0b7224 */ /* 0x010fe400078e0071 */
[----:B------:R-:W-:-:S04]  /*91c0*/  IMAD.WIDE R8, R184, 0x2, R8 ;  /* 0x00000002b8087825 */ /* 0x000fc800078e0208 */
[----:B------:R-:W-:Y:S01]  /*91d0*/  IMAD.WIDE R10, R184, 0x2, R10 ;  /* 0x00000002b80a7825 */ /* 0x000fe200078e020a */
[----:B------:R-:W-:Y:S04]  /*91e0*/  STL [R1+0x74], R8 ;  /* 0x0000740801007387 */ /* 0x000fe80000100800 */
[----:B------:R-:W-:Y:S04]  /*91f0*/  STL [R1+0xe8], R10 ;  /* 0x0000e80a01007387 */ /* 0x000fe80000100800 */
[----:B------:R0:W-:Y:S02]  /*9200*/  STL [R1+0x78], R11 ;  /* 0x0000780b01007387 */ /* 0x0001e40000100800 */
[----:B0-----:R-:W-:-:S02]  /*9210*/  IMAD.MOV.U32 R11, RZ, RZ, R186 ;  /* 0x000000ffff0b7224 */ /* 0x001fc400078e00ba */
[----:B------:R-:W4:Y:S01]  /*9220*/  LDL.LU R186, [R1+0x104] ;  /* 0x0001040001ba7983 */ /* 0x000f220000300800 */
[----:B------:R-:W-:Y:S02]  /*9230*/  IMAD.MOV.U32 R238, RZ, RZ, R9 ;  /* 0x000000ffffee7224 */ /* 0x000fe400078e0009 */
[----:B------:R-:W-:Y:S02]  /*9240*/  IMAD.MOV.U32 R8, RZ, RZ, R97 ;  /* 0x000000ffff087224 */ /* 0x000fe400078e0061 */
[----:B------:R-:W-:Y:S02]  /*9250*/  IMAD.MOV.U32 R9, RZ, RZ, R240 ;  /* 0x000000ffff097224 */ /* 0x000fe400078e00f0 */
[----:B------:R-:W-:Y:S02]  /*9260*/  IMAD.MOV.U32 R10, RZ, RZ, R6 ;  /* 0x000000ffff0a7224 */ /* 0x000fe400078e0006 */
[C---:B------:R-:W-:Y:S01]  /*9270*/  IMAD.WIDE R8, R184.reuse, 0x2, R8 ;  /* 0x00000002b8087825 */ /* 0x040fe200078e0208 */
[----:B------:R0:W5:Y:S03]  /*9280*/  LDL.LU R6, [R1+0x100] ;  /* 0x0001000001067983 */ /* 0x0001660000300800 */
[----:B------:R-:W-:Y:S01]  /*9290*/  IMAD.WIDE R10, R184, 0x2, R10 ;  /* 0x00000002b80a7825 */ /* 0x000fe200078e020a */
[----:B------:R3:W-:Y:S03]  /*92a0*/  STL [R1+0x7c], R8 ;  /* 0x00007c0801007387 */ /* 0x0007e60000100800 */
[----:B------:R-:W-:Y:S01]  /*92b0*/  IMAD.MOV.U32 R240, RZ, RZ, R9 ;  /* 0x000000fffff07224 */ /* 0x000fe200078e0009 */
[----:B------:R1:W-:Y:S04]  /*92c0*/  STL [R1+0xec], R10 ;  /* 0x0000ec0a01007387 */ /* 0x0003e80000100800 */
[----:B------:R0:W-:Y:S01]  /*92d0*/  STL [R1+0x80], R11 ;  /* 0x0000800b01007387 */ /* 0x0001e20000100800 */
[----:B---3--:R-:W-:-:S02]  /*92e0*/  IMAD.MOV.U32 R8, RZ, RZ, R187 ;  /* 0x000000ffff087224 */ /* 0x008fc400078e00bb */
[----:B------:R-:W-:Y:S02]  /*92f0*/  IMAD.MOV.U32 R9, RZ, RZ, R242 ;  /* 0x000000ffff097224 */ /* 0x000fe400078e00f2 */
[----:B-1----:R-:W-:Y:S02]  /*9300*/  IMAD.MOV.U32 R10, RZ, RZ, R99 ;  /* 0x000000ffff0a7224 */ /* 0x002fe400078e0063 */
[----:B0-----:R-:W-:Y:S02]  /*9310*/  IMAD.MOV.U32 R11, RZ, RZ, R98 ;  /* 0x000000ffff0b7224 */ /* 0x001fe400078e0062 */
[----:B------:R-:W-:-:S04]  /*9320*/  IMAD.WIDE R8, R184, 0x2, R8 ;  /* 0x00000002b8087825 */ /* 0x000fc800078e0208 */
[----:B------:R-:W-:Y:S01]  /*9330*/  IMAD.WIDE R10, R184, 0x2, R10 ;  /* 0x00000002b80a7825 */ /* 0x000fe200078e020a */
[----:B------:R0:W-:Y:S03]  /*9340*/  STL [R1+0x84], R8 ;  /* 0x0000840801007387 */ /* 0x0001e60000100800 */
[----:B------:R-:W-:Y:S01]  /*9350*/  IMAD.MOV.U32 R225, RZ, RZ, R13 ;  /* 0x000000ffffe17224 */ /* 0x000fe200078e000d */
[----:B------:R1:W-:Y:S01]  /*9360*/  STL [R1+0xf0], R10 ;  /* 0x0000f00a01007387 */ /* 0x0003e20000100800 */
[----:B------:R-:W-:Y:S02]  /*9370*/  IMAD.MOV.U32 R242, RZ, RZ, R9 ;  /* 0x000000fffff27224 */ /* 0x000fe400078e0009 */
[----:B------:R-:W-:Y:S01]  /*9380*/  IMAD.MOV.U32 R12, RZ, RZ, R227 ;  /* 0x000000ffff0c7224 */ /* 0x000fe200078e00e3 */
[----:B------:R3:W-:Y:S01]  /*9390*/  STL [R1+0x88], R11 ;  /* 0x0000880b01007387 */ /* 0x0007e20000100800 */
[----:B------:R-:W-:-:S02]  /*93a0*/  IMAD.MOV.U32 R13, RZ, RZ, R226 ;  /* 0x000000ffff0d7224 */ /* 0x000fc400078e00e2 */
[----:B0-----:R-:W-:Y:S02]  /*93b0*/  IMAD.MOV.U32 R8, RZ, RZ, R108 ;  /* 0x000000ffff087224 */ /* 0x001fe400078e006c */
[----:B------:R-:W-:Y:S02]  /*93c0*/  IMAD.MOV.U32 R9, RZ, RZ, R244 ;  /* 0x000000ffff097224 */ /* 0x000fe400078e00f4 */
[----:B-1----:R-:W-:Y:S02]  /*93d0*/  IMAD.MOV.U32 R10, RZ, RZ, R100 ;  /* 0x000000ffff0a7224 */ /* 0x002fe400078e0064 */
[----:B---3--:R-:W-:Y:S02]  /*93e0*/  IMAD.MOV.U32 R11, RZ, RZ, R109 ;  /* 0x000000ffff0b7224 */ /* 0x008fe400078e006d */
[----:B------:R-:W-:-:S04]  /*93f0*/  IMAD.WIDE R12, R184, 0x2, R12 ;  /* 0x00000002b80c7825 */ /* 0x000fc800078e020c */
[----:B------:R-:W-:-:S04]  /*9400*/  IMAD.WIDE R8, R184, 0x2, R8 ;  /* 0x00000002b8087825 */ /* 0x000fc800078e0208 */
[----:B------:R-:W-:Y:S01]  /*9410*/  IMAD.WIDE R10, R184, 0x2, R10 ;  /* 0x00000002b80a7825 */ /* 0x000fe200078e020a */
[----:B------:R0:W-:Y:S03]  /*9420*/  STL [R1+0x8c], R8 ;  /* 0x00008c0801007387 */ /* 0x0001e60000100800 */
[----:B------:R-:W-:Y:S02]  /*9430*/  IMAD.MOV.U32 R227, RZ, RZ, R12 ;  /* 0x000000ffffe37224 */ /* 0x000fe400078e000c */
[----:B------:R-:W-:Y:S01]  /*9440*/  IMAD.MOV.U32 R226, RZ, RZ, R13 ;  /* 0x000000ffffe27224 */ /* 0x000fe200078e000d */
[----:B------:R1:W-:Y:S01]  /*9450*/  STL [R1+0xf4], R10 ;  /* 0x0000f40a01007387 */ /* 0x0003e20000100800 */
[----:B------:R-:W-:Y:S02]  /*9460*/  IMAD.MOV.U32 R12, RZ, RZ, R237 ;  /* 0x000000ffff0c7224 */ /* 0x000fe400078e00ed */
[----:B------:R-:W-:Y:S01]  /*9470*/  IMAD.MOV.U32 R13, RZ, RZ, R228 ;  /* 0x000000ffff0d7224 */ /* 0x000fe200078e00e4 */
[----:B------:R3:W-:Y:S01]  /*9480*/  STL [R1+0x90], R11 ;  /* 0x0000900b01007387 */ /* 0x0007e20000100800 */
[----:B------:R-:W-:-:S02]  /*9490*/  IMAD.MOV.U32 R244, RZ, RZ, R9 ;  /* 0x000000fffff47224 */ /* 0x000fc400078e0009 */
[----:B0-----:R-:W-:Y:S02]  /*94a0*/  IMAD.MOV.U32 R8, RZ, RZ, R101 ;  /* 0x000000ffff087224 */ /* 0x001fe400078e0065 */
[----:B------:R-:W-:-:S04]  /*94b0*/  IMAD.WIDE R12, R184, 0x2, R12 ;  /* 0x00000002b80c7825 */ /* 0x000fc800078e020c */
[----:B-1----:R-:W-:Y:S02]  /*94c0*/  IMAD.MOV.U32 R10, RZ, RZ, R105 ;  /* 0x000000ffff0a7224 */ /* 0x002fe400078e0069 */
[----:B---3--:R-:W-:Y:S02]  /*94d0*/  IMAD.MOV.U32 R11, RZ, RZ, R104 ;  /* 0x000000ffff0b7224 */ /* 0x008fe400078e0068 */
[----:B------:R-:W-:Y:S02]  /*94e0*/  IMAD.MOV.U32 R237, RZ, RZ, R12 ;  /* 0x000000ffffed7224 */ /* 0x000fe400078e000c */
[----:B------:R-:W-:-:S04]  /*94f0*/  IMAD.WIDE R10, R184, 0x2, R10 ;  /* 0x00000002b80a7825 */ /* 0x000fc800078e020a */
[----:B------:R-:W-:Y:S02]  /*9500*/  IMAD.MOV.U32 R228, RZ, RZ, R13 ;  /* 0x000000ffffe47224 */ /* 0x000fe400078e000d */
[----:B------:R-:W-:Y:S02]  /*9510*/  IMAD.MOV.U32 R12, RZ, RZ, R239 ;  /* 0x000000ffff0c7224 */ /* 0x000fe400078e00ef */
[----:B------:R-:W-:-:S04]  /*9520*/  IMAD.MOV.U32 R13, RZ, RZ, R229 ;  /* 0x000000ffff0d7224 */ /* 0x000fc800078e00e5 */
[----:B------:R-:W-:-:S04]  /*9530*/  IMAD.WIDE R12, R184, 0x2, R12 ;  /* 0x00000002b80c7825 */ /* 0x000fc800078e020c */
[----:B------:R-:W-:Y:S02]  /*9540*/  IMAD.MOV.U32 R239, RZ, RZ, R12 ;  /* 0x000000ffffef7224 */ /* 0x000fe400078e000c */
[----:B------:R-:W-:Y:S02]  /*9550*/  IMAD.MOV.U32 R229, RZ, RZ, R13 ;  /* 0x000000ffffe57224 */ /* 0x000fe400078e000d */
[----:B------:R-:W-:Y:S02]  /*9560*/  IMAD.MOV.U32 R12, RZ, RZ, R241 ;  /* 0x000000ffff0c7224 */ /* 0x000fe400078e00f1 */
[----:B------:R-:W-:Y:S01]  /*9570*/  IMAD.MOV.U32 R13, RZ, RZ, R230 ;  /* 0x000000ffff0d7224 */ /* 0x000fe200078e00e6 */
[----:B------:R-:W0:Y:S03]  /*9580*/  S2R R187, SR_TID.X ;  /* 0x0000000000bb7919 */ /* 0x000e260000002100 */
[----:B------:R-:W-:-:S04]  /*9590*/  IMAD.WIDE R12, R184, 0x2, R12 ;  /* 0x00000002b80c7825 */ /* 0x000fc800078e020c */
[----:B------:R-:W-:Y:S02]  /*95a0*/  IMAD.MOV.U32 R241, RZ, RZ, R12 ;  /* 0x000000fffff17224 */ /* 0x000fe400078e000c */
[----:B------:R-:W-:Y:S02]  /*95b0*/  IMAD.MOV.U32 R230, RZ, RZ, R13 ;  /* 0x000000ffffe67224 */ /* 0x000fe400078e000d */
[----:B------:R-:W-:Y:S02]  /*95c0*/  IMAD.MOV.U32 R12, RZ, RZ, R243 ;  /* 0x000000ffff0c7224 */ /* 0x000fe400078e00f3 */
[----:B------:R-:W-:-:S04]  /*95d0*/  IMAD.MOV.U32 R13, RZ, RZ, R231 ;  /* 0x000000ffff0d7224 */ /* 0x000fc800078e00e7 */
[----:B------:R-:W-:-:S04]  /*95e0*/  IMAD.WIDE R12, R184, 0x2, R12 ;  /* 0x00000002b80c7825 */ /* 0x000fc800078e020c */
[----:B--2---:R-:W-:-:S04]  /*95f0*/  IMAD.MOV.U32 R9, RZ, RZ, R246 ;  /* 0x000000ffff097224 */ /* 0x004fc800078e00f6 */
[----:B------:R-:W-:-:S04]  /*9600*/  IMAD.WIDE R8, R184, 0x2, R8 ;  /* 0x00000002b8087825 */ /* 0x000fc800078e0208 */
[----:B------:R-:W-:Y:S01]  /*9610*/  IMAD.MOV.U32 R246, RZ, RZ, R9 ;  /* 0x000000fffff67224 */ /* 0x000fe200078e0009 */
[----:B------:R1:W-:Y:S04]  /*9620*/  STL [R1+0x94], R8 ;  /* 0x0000940801007387 */ /* 0x0003e80000100800 */
[----:B------:R2:W-:Y:S04]  /*9630*/  STL [R1+0xf8], R10 ;  /* 0x0000f80a01007387 */ /* 0x0005e80000100800 */
[----:B------:R-:W-:Y:S01]  /*9640*/  STL [R1+0x98], R11 ;  /* 0x0000980b01007387 */ /* 0x000fe20000100800 */
[----:B-1----:R-:W-:-:S02]  /*9650*/  IMAD.MOV.U32 R8, RZ, RZ, R16 ;  /* 0x000000ffff087224 */ /* 0x002fc400078e0010 */
[----:B------:R-:W-:Y:S02]  /*9660*/  IMAD.MOV.U32 R9, RZ, RZ, R248 ;  /* 0x000000ffff097224 */ /* 0x000fe400078e00f8 */
[----:B--2---:R-:W-:Y:S02]  /*9670*/  IMAD.MOV.U32 R10, RZ, RZ, R17 ;  /* 0x000000ffff0a7224 */ /* 0x004fe400078e0011 */
[----:B------:R-:W-:-:S04]  /*9680*/  IMAD.WIDE R8, R184, 0x2, R8 ;  /* 0x00000002b8087825 */ /* 0x000fc800078e0208 */
[----:B------:R-:W-:Y:S01]  /*9690*/  IMAD.MOV.U32 R248, RZ, RZ, R9 ;  /* 0x000000fffff87224 */ /* 0x000fe200078e0009 */
[----:B------:R1:W-:Y:S02]  /*96a0*/  STL [R1+0x9c], R8 ;  /* 0x00009c0801007387 */ /* 0x0003e40000100800 */
[----:B-1----:R-:W-:Y:S02]  /*96b0*/  IMAD.MOV.U32 R8, RZ, RZ, R20 ;  /* 0x000000ffff087224 */ /* 0x002fe400078e0014 */
[----:B------:R-:W-:Y:S02]  /*96c0*/  IMAD.MOV.U32 R9, RZ, RZ, R250 ;  /* 0x000000ffff097224 */ /* 0x000fe400078e00fa */
[----:B------:R-:W-:-:S04]  /*96d0*/  IMAD.MOV.U32 R11, RZ, RZ, R249 ;  /* 0x000000ffff0b7224 */ /* 0x000fc800078e00f9 */
[----:B------:R-:W-:-:S04]  /*96e0*/  IMAD.WIDE R10, R184, 0x2, R10 ;  /* 0x00000002b80a7825 */ /* 0x000fc800078e020a */
[----:B------:R-:W-:Y:S01]  /*96f0*/  IMAD.MOV.U32 R249, RZ, RZ, R11 ;  /* 0x000000fffff97224 */ /* 0x000fe200078e000b */
[----:B------:R1:W-:Y:S01]  /*9700*/  STL [R1+0xa0], R10 ;  /* 0x0000a00a01007387 */ /* 0x0003e20000100800 */
[----:B------:R-:W-:-:S04]  /*9710*/  IMAD.WIDE R8, R184, 0x2, R8 ;  /* 0x00000002b8087825 */ /* 0x000fc800078e0208 */
[----:B-1----:R-:W-:Y:S02]  /*9720*/  IMAD.MOV.U32 R10, RZ, RZ, R21 ;  /* 0x000000ffff0a7224 */ /* 0x002fe400078e0015 */
[----:B------:R-:W-:-:S04]  /*9730*/  IMAD.MOV.U32 R11, RZ, RZ, R251 ;  /* 0x000000ffff0b7224 */ /* 0x000fc800078e00fb */
[----:B------:R-:W-:Y:S01]  /*9740*/  IMAD.WIDE R10, R184, 0x2, R10 ;  /* 0x00000002b80a7825 */ /* 0x000fe200078e020a */
[----:B------:R1:W-:Y:S04]  /*9750*/  STL [R1+0xa4], R8 ;  /* 0x0000a40801007387 */ /* 0x0003e80000100800 */
[----:B------:R1:W-:Y:S01]  /*9760*/  STL [R1+0xa8], R10 ;  /* 0x0000a80a01007387 */ /* 0x0003e20000100800 */
[----:B------:R-:W-:Y:S02]  /*9770*/  IMAD.MOV.U32 R243, RZ, RZ, R12 ;  /* 0x000000fffff37224 */ /* 0x000fe400078e000c */
[----:B------:R-:W-:Y:S02]  /*9780*/  IMAD.MOV.U32 R231, RZ, RZ, R13 ;  /* 0x000000ffffe77224 */ /* 0x000fe400078e000d */
[----:B------:R-:W-:-:S02]  /*9790*/  IMAD.MOV.U32 R12, RZ, RZ, R245 ;  /* 0x000000ffff0c7224 */ /* 0x000fc400078e00f5 */
[----:B------:R-:W-:-:S04]  /*97a0*/  IMAD.MOV.U32 R13, RZ, RZ, R232 ;  /* 0x000000ffff0d7224 */ /* 0x000fc800078e00e8 */
[----:B------:R-:W-:-:S04]  /*97b0*/  IMAD.WIDE R12, R184, 0x2, R12 ;  /* 0x00000002b80c7825 */ /* 0x000fc800078e020c */
[----:B------:R-:W-:Y:S02]  /*97c0*/  IMAD.MOV.U32 R245, RZ, RZ, R12 ;  /* 0x000000fffff57224 */ /* 0x000fe400078e000c */
[----:B------:R-:W-:Y:S02]  /*97d0*/  IMAD.MOV.U32 R232, RZ, RZ, R13 ;  /* 0x000000ffffe87224 */ /* 0x000fe400078e000d */
[----:B------:R-:W-:Y:S02]  /*97e0*/  IMAD.MOV.U32 R12, RZ, RZ, R247 ;  /* 0x000000ffff0c7224 */ /* 0x000fe400078e00f7 */
[----:B------:R-:W-:Y:S02]  /*97f0*/  IMAD.MOV.U32 R13, RZ, RZ, R235 ;  /* 0x000000ffff0d7224 */ /* 0x000fe400078e00eb */
[----:B------:R-:W-:Y:S01]  /*9800*/  IMAD.MOV.U32 R14, RZ, RZ, c[0x0][0x188] ;  /* 0x00006200ff0e7624 */ /* 0x000fe200078e00ff */
[----:B0-----:R-:W-:Y:S01]  /*9810*/  SHF.R.U32.HI R187, RZ, 0x6, R187 ;  /* 0x00000006ffbb7819 */ /* 0x001fe200000116bb */
[----:B------:R-:W-:Y:S01]  /*9820*/  IMAD.WIDE R12, R184, 0x2, R12 ;  /* 0x00000002b80c7825 */ /* 0x000fe200078e020c */
[----:B------:R-:W-:Y:S01]  /*9830*/  HMMA.16816.F32.BF16 R76, R56, R22, R76 ;  /* 0x00000016384c723c */ /* 0x000fe2000004184c */
[----:B------:R-:W-:-:S02]  /*9840*/  UIADD3 UR4, UR4, -0x20, URZ ;  /* 0xffffffe004047890 */ /* 0x000fc4000fffe03f */
[----:B------:R-:W-:Y:S01]  /*9850*/  IMAD.SHL.U32 R14, R14, 0x20, RZ ;  /* 0x000000200e0e7824 */ /* 0x000fe200078e00ff */
[----:B------:R-:W-:Y:S01]  /*9860*/  SGXT.U32 R187, R187, 0x1 ;  /* 0x00000001bbbb781a */ /* 0x000fe20000000000 */
[----:B------:R-:W-:-:S03]  /*9870*/  IMAD.MOV.U32 R247, RZ, RZ, R12 ;  /* 0x000000fffff77224 */ /* 0x000fc600078e000c */
[----:B------:R-:W-:Y:S01]  /*9880*/  HMMA.16816.F32.BF16 R80, R56, R18, R80 ;  /* 0x000000123850723c */ /* 0x000fe20000041850 */
[----:B----4-:R-:W-:-:S04]  /*9890*/  IADD3 R186, R186, -0x1, RZ ;  /* 0xffffffffbaba7810 */ /* 0x010fc80007ffe0ff */
[----:B------:R-:W-:-:S03]  /*98a0*/  ISETP.NE.U32.AND P0, PT, R186, RZ, PT ;  /* 0x000000ffba00720c */ /* 0x000fc60003f05070 */
[----:B------:R-:W-:Y:S01]  /*98b0*/  HMMA.16816.F32.BF16 R168, R56, R106, R168 ;  /* 0x0000006a38a8723c */ /* 0x000fe200000418a8 */
[----:B------:R-:W-:Y:S02]  /*98c0*/  IMAD.MOV.U32 R235, RZ, RZ, R13 ;  /* 0x000000ffffeb7224 */ /* 0x000fe400078e000d */
[----:B------:R-:W-:-:S05]  /*98d0*/  IMAD.WIDE R4, R14, 0x2, R4 ;  /* 0x000000020e047825 */ /* 0x000fca00078e0204 */
[----:B------:R-:W-:Y:S01]  /*98e0*/  HMMA.16816.F32.BF16 R172, R56, R102, R172 ;  /* 0x0000006638ac723c */ /* 0x000fe200000418ac */
[----:B------:R-:W-:Y:S02]  /*98f0*/  IMAD.MOV.U32 R250, RZ, RZ, R9 ;  /* 0x000000fffffa7224 */ /* 0x000fe400078e0009 */
[----:B------:R-:W-:-:S05]  /*9900*/  IMAD.MOV.U32 R251, RZ, RZ, R11 ;  /* 0x000000fffffb7224 */ /* 0x000fca00078e000b */
[C---:B------:R-:W-:Y:S08]  /*9910*/  HMMA.16816.F32.BF16 R116, R56.reuse, R110, R116 ;  /* 0x0000006e3874723c */ /* 0x040ff00000041874 */
[----:B------:R-:W-:Y:S01]  /*9920*/  HMMA.16816.F32.BF16 R68, R56, R114, R68 ;  /* 0x000000723844723c */ /* 0x000fe20000041844 */
[----:B-1----:R-:W-:Y:S01]  /*9930*/  @!P0 CALL.REL.NOINC `(.L_x_1) ;  /* 0x0000001000008944 */ /* 0x002fe20003c00000 */
[----:B------:R-:W-:-:S13]  /*9940*/  BRA `(.L_x_2) ;  /* 0xffffb86000007947 */ /* 0x000fda000383ffff */
.L_x_1:
[----:B------:R-:W-:-:S13]  /*9950*/  NOP ;  /* 0x0000000000007918 */ /* 0x000fda0000000000 */
[----:B------:R-:W-:-:S01]  /*9960*/  NOP ;  /* 0x0000000000007918 */ /* 0x000fc20000000000 */
[----:B------:R-:W-:Y:S02]  /*9970*/  F2FP.BF16.PACK_AB R20, R73, R181 ;  /* 0x000000b54914723e */ /* 0x000fe400000010ff */
[----:B------:R-:W-:-:S02]  /*9980*/  F2FP.BF16.PACK_AB R181, R80, R76 ;  /* 0x0000004c50b5723e */ /* 0x000fc400000010ff */
[----:B------:R-:W-:Y:S02]  /*9990*/  F2FP.BF16.PACK_AB R12, R75, R183 ;  /* 0x000000b74b0c723e */ /* 0x000fe400000010ff */
[----:B------:R-:W-:Y:S02]  /*99a0*/  F2FP.BF16.PACK_AB R80, R64, R60 ;  /* 0x0000003c4050723e */ /* 0x000fe400000010ff */
[----:B------:R-:W-:Y:S02]  /*99b0*/  F2FP.BF16.PACK_AB R183, R68, R116 ;  /* 0x0000007444b7723e */ /* 0x000fe400000010ff */
[----:B------:R-:W-:Y:S02]  /*99c0*/  F2FP.BF16.PACK_AB R180, R72, R180 ;  /* 0x000000b448b4723e */ /* 0x000fe400000010ff */
        /* <DEDUP_REMOVED lines=58> */
.L_x_0:
[----:B------:R-:W2:Y:S04]  /*9d70*/  LDL.LU R4, [R1+0xfc] ;  /* 0x0000fc0001047983 */ /* 0x000ea80000300800 */
[----:B------:R-:W1:Y:S04]  /*9d80*/  S2R R7, SR_TID.X ;  /* 0x0000000000077919 */ /* 0x000e680000002100 */
[----:B------:R-:W3:Y:S01]  /*9d90*/  S2R R3, SR_TID.X ;  /* 0x0000000000037919 */ /* 0x000ee20000002100 */
[----:B-1----:R-:W-:-:S02]  /*9da0*/  IMAD.SHL.U32 R0, R7, 0x400, RZ ;  /* 0x0000040007007824 */ /* 0x002fc400078e00ff */
[----:B------:R-:W-:Y:S01]  /*9db0*/  IMAD.SHL.U32 R2, R7, 0x20, RZ ;  /* 0x0000002007027824 */ /* 0x000fe200078e00ff */
[----:B---3--:R-:W-:Y:S01]  /*9dc0*/  LOP3.LUT R5, R3, 0x60, RZ, 0xc0, !PT ;  /* 0x0000006003057812 */ /* 0x008fe200078ec0ff */
[----:B------:R-:W-:Y:S01]  /*9dd0*/  IMAD.SHL.U32 R3, R7, 0x4, RZ ;  /* 0x0000000407037824 */ /* 0x000fe200078e00ff */
[----:B------:R-:W-:Y:S02]  /*9de0*/  LOP3.LUT R0, R0, 0x6000, RZ, 0xc0, !PT ;  /* 0x0000600000007812 */ /* 0x000fe400078ec0ff */
[----:B------:R-:W-:-:S03]  /*9df0*/  LOP3.LUT R2, R2, 0x60, RZ, 0xc0, !PT ;  /* 0x0000006002027812 */ /* 0x000fc600078ec0ff */
[----:B------:R-:W-:Y:S01]  /*9e00*/  IMAD R5, R5, 0x40, R0 ;  /* 0x0000004005057824 */ /* 0x000fe200078e0200 */
[----:B------:R-:W-:Y:S01]  /*9e10*/  LOP3.LUT R2, R2, 0x70, R3, 0x78, !PT ;  /* 0x0000007002027812 */ /* 0x000fe200078e7803 */
[C---:B------:R-:W-:Y:S02]  /*9e20*/  IMAD.SHL.U32 R0, R7.reuse, 0x10, RZ ;  /* 0x0000001007007824 */ /* 0x040fe400078e00ff */
[----:B------:R-:W-:Y:S02]  /*9e30*/  IMAD.SHL.U32 R52, R7, 0x1000, RZ ;  /* 0x0000100007347824 */ /* 0x000fe400078e00ff */
[----:B------:R-:W-:Y:S01]  /*9e40*/  IMAD.IADD R7, R2, 0x1, R5 ;  /* 0x0000000102077824 */ /* 0x000fe200078e0205 */
[----:B------:R-:W-:Y:S01]  /*9e50*/  BAR.SYNC.DEFER_BLOCKING 0x0 ;  /* 0x0000000000007b1d */ /* 0x000fe20000010000 */
[----:B------:R-:W-:-:S05]  /*9e60*/  LOP3.LUT R3, R0, 0x7f0, RZ, 0xc0, !PT ;  /* 0x000007f000037812 */ /* 0x000fca00078ec0ff */
[----:B------:R-:W-:Y:S04]  /*9e70*/  STS.128 [R7], R148 ;  /* 0x0000009407007388 */ /* 0x000fe80000000c00 */
[----:B------:R-:W-:Y:S04]  /*9e80*/  STS.128 [R7+0x400], R8 ;  /* 0x0004000807007388 */ /* 0x000fe80000000c00 */
        /* <DEDUP_REMOVED lines=13> */
[----:B------:R1:W-:Y:S01]  /*9f60*/  STS.128 [R7+0x780], R12 ;  /* 0x0007800c07007388 */ /* 0x0003e20000000c00 */
[----:B------:R-:W-:-:S03]  /*9f70*/  LOP3.LUT R52, R3, 0x6000, R52, 0xf8, !PT ;  /* 0x0000600003347812 */ /* 0x000fc600078ef834 */
[----:B------:R-:W-:Y:S01]  /*9f80*/  BAR.SYNC.DEFER_BLOCKING 0x0 ;  /* 0x0000000000007b1d */ /* 0x000fe20000010000 */
[C---:B------:R-:W-:Y:S02]  /*9f90*/  LOP3.LUT R86, R52.reuse, 0x20, RZ, 0x3c, !PT ;  /* 0x0000002034567812 */ /* 0x040fe400078e3cff */
[C---:B------:R-:W-:Y:S02]  /*9fa0*/  LOP3.LUT R88, R52.reuse, 0x40, RZ, 0x3c, !PT ;  /* 0x0000004034587812 */ /* 0x040fe400078e3cff */
[----:B------:R-:W-:Y:S01]  /*9fb0*/  LOP3.LUT R92, R52, 0x60, RZ, 0x3c, !PT ;  /* 0x00000060345c7812 */ /* 0x000fe200078e3cff */
[----:B------:R-:W3:Y:S04]  /*9fc0*/  LDS.128 R8, [R52] ;  /* 0x0000000034087984 */ /* 0x000ee80000000c00 */
[----:B------:R-:W4:Y:S01]  /*9fd0*/  LDS.128 R32, [R86] ;  /* 0x0000000056207984 */ /* 0x000f220000000c00 */
[----:B-----5:R-:W-:-:S03]  /*9fe0*/  LOP3.LUT R0, R6, R187, RZ, 0xfc, !PT ;  /* 0x000000bb06007212 */ /* 0x020fc600078efcff */
[----:B------:R-:W0:Y:S04]  /*9ff0*/  LDS.128 R28, [R88] ;  /* 0x00000000581c7984 */ /* 0x000e280000000c00 */
[----:B------:R-:W0:Y:S01]  /*a000*/  LDS.128 R16, [R92] ;  /* 0x000000005c107984 */ /* 0x000e220000000c00 */
[----:B------:R-:W-:-:S03]  /*a010*/  IMAD R93, R0, c[0x0][0x198], RZ ;  /* 0x00006600005d7a24 */ /* 0x000fc600078e02ff */
[----:B------:R-:W0:Y:S04]  /*a020*/  LDS.128 R24, [R52+0x800] ;  /* 0x0008000034187984 */ /* 0x000e280000000c00 */
[----:B------:R-:W0:Y:S01]  /*a030*/  LDS.128 R20, [R86+0x800] ;  /* 0x0008000056147984 */ /* 0x000e220000000c00 */
[C-C-:B-1----:R-:W-:Y:S02]  /*a040*/  LOP3.LUT R12, R6.reuse, 0x2, R187.reuse, 0xfe, !PT ;  /* 0x00000002060c7812 */ /* 0x142fe400078efebb */
[C-C-:B------:R-:W-:Y:S02]  /*a050*/  LOP3.LUT R7, R6.reuse, 0x4, R187.reuse, 0xfe, !PT ;  /* 0x0000000406077812 */ /* 0x140fe400078efebb */
[C-C-:B------:R-:W-:Y:S02]  /*a060*/  LOP3.LUT R44, R6.reuse, 0x8, R187.reuse, 0xfe, !PT ;  /* 0x00000008062c7812 */ /* 0x140fe400078efebb */
[----:B------:R-:W-:-:S02]  /*a070*/  LOP3.LUT R43, R6, 0xa, R187, 0xfe, !PT ;  /* 0x0000000a062b7812 */ /* 0x000fc400078efebb */
[C-C-:B------:R-:W-:Y:S02]  /*a080*/  LOP3.LUT R42, R6.reuse, 0xc, R187.reuse, 0xfe, !PT ;  /* 0x0000000c062a7812 */ /* 0x140fe400078efebb */
[C-C-:B------:R-:W-:Y:S02]  /*a090*/  LOP3.LUT R48, R6.reuse, 0xe, R187.reuse, 0xfe, !PT ;  /* 0x0000000e06307812 */ /* 0x140fe400078efebb */
[C-C-:B------:R-:W-:Y:S02]  /*a0a0*/  LOP3.LUT R53, R6.reuse, 0x10, R187.reuse, 0xfe, !PT ;  /* 0x0000001006357812 */ /* 0x140fe400078efebb */
        /* <DEDUP_REMOVED lines=39> */
[----:B------:R-:W-:Y:S01]  /*a320*/  LOP3.LUT R159, R6, 0x60, R187, 0xfe, !PT ;  /* 0x00000060069f7812 */ /* 0x000fe200078efebb */
[C---:B--2---:R-:W-:Y:S01]  /*a330*/  IMAD R3, R4.reuse, c[0x0][0x194], RZ ;  /* 0x0000650004037a24 */ /* 0x044fe200078e02ff */
[----:B------:R-:W-:-:S04]  /*a340*/  ISETP.GE.AND P0, PT, R4, c[0x0][0x178], PT ;  /* 0x00005e0004007a0c */ /* 0x000fc80003f06270 */
[C---:B------:R-:W-:Y:S02]  /*a350*/  LEA R2, P2, R3.reuse, c[0x0][0x170], 0x1 ;  /* 0x00005c0003027a11 */ /* 0x040fe400078408ff */
[----:B------:R-:W-:Y:S02]  /*a360*/  ISETP.LT.AND P1, PT, R0, c[0x0][0x17c], !P0 ;  /* 0x00005f0000007a0c */ /* 0x000fe40004721270 */
[----:B------:R-:W-:Y:S02]  /*a370*/  LEA.HI.X.SX32 R0, R3, c[0x0][0x174], 0x1, P2 ;  /* 0x00005d0003007a11 */ /* 0x000fe400010f0eff */
[----:B------:R-:W-:-:S04]  /*a380*/  LEA R4, P2, R93, R2, 0x1 ;  /* 0x000000025d047211 */ /* 0x000fc800078408ff */
[----:B------:R-:W-:Y:S02]  /*a390*/  LEA.HI.X.SX32 R5, R93, R0, 0x1, P2 ;  /* 0x000000005d057211 */ /* 0x000fe400010f0eff */
[C---:B------:R-:W-:Y:S01]  /*a3a0*/  ISETP.LT.AND P5, PT, R7.reuse, c[0x0][0x17c], !P0 ;  /* 0x00005f0007007a0c */ /* 0x040fe200047a1270 */
[----:B------:R-:W-:Y:S01]  /*a3b0*/  IMAD R7, R7, c[0x0][0x198], RZ ;  /* 0x0000660007077a24 */ /* 0x000fe200078e02ff */
[----:B------:R-:W-:Y:S01]  /*a3c0*/  LOP3.LUT R3, R6, 0x6, R187, 0xfe, !PT ;  /* 0x0000000606037812 */ /* 0x000fe200078efebb */
[----:B---3--:R1:W-:Y:S01]  /*a3d0*/  @P1 STG.E.U16 [R4.64], R8 ;  /* 0x0000000804001986 */ /* 0x0083e2000c101506 */
[C---:B------:R-:W-:Y:S02]  /*a3e0*/  ISETP.LT.AND P4, PT, R12.reuse, c[0x0][0x17c], !P0 ;  /* 0x00005f000c007a0c */ /* 0x040fe40004781270 */
[----:B------:R-:W-:Y:S01]  /*a3f0*/  LEA R38, P2, R7, R2, 0x1 ;  /* 0x0000000207267211 */ /* 0x000fe200078408ff */
[C---:B------:R-:W-:Y:S01]  /*a400*/  IMAD R41, R3.reuse, c[0x0][0x198], RZ ;  /* 0x0000660003297a24 */ /* 0x040fe200078e02ff */
[----:B------:R-:W-:Y:S01]  /*a410*/  ISETP.LT.AND P6, PT, R3, c[0x0][0x17c], !P0 ;  /* 0x00005f0003007a0c */ /* 0x000fe200047c1270 */
[----:B-1----:R-:W-:-:S02]  /*a420*/  IMAD R5, R12, c[0x0][0x198], RZ ;  /* 0x000066000c057a24 */ /* 0x002fc400078e02ff */
[----:B------:R-:W1:Y:S03]  /*a430*/  LDS.128 R12, [R88+0x800] ;  /* 0x00080000580c7984 */ /* 0x000e660000000c00 */
[----:B------:R-:W-:Y:S02]  /*a440*/  LEA R36, P1, R5, R2, 0x1 ;  /* 0x0000000205247211 */ /* 0x000fe400078208ff */
        /* <DEDUP_REMOVED lines=78> */
[-C--:B------:R-:W-:Y:S02]  /*a930*/  LEA.HI.X.SX32 R37, R5, R0.reuse, 0x1, P1 ;  /* 0x0000000005257211 */ /* 0x080fe400008f0eff */
[----:B------:R-:W-:Y:S02]  /*a940*/  LOP3.LUT R187, R6, 0xfe, R187, 0xfe, !PT ;  /* 0x000000fe06bb7812 */ /* 0x000fe400078efebb */
[----:B------:R-:W-:Y:S02]  /*a950*/  LEA.HI.X.SX32 R39, R7, R0, 0x1, P2 ;  /* 0x0000000007277211 */ /* 0x000fe400010f0eff */
[----:B------:R-:W-:Y:S01]  /*a960*/  LEA R40, P3, R41, R2, 0x1 ;  /* 0x0000000229287211 */ /* 0x000fe200078608ff */
[----:B------:R-:W2:Y:S01]  /*a970*/  LDS.128 R4, [R92+0x800] ;  /* 0x000800005c047984 */ /* 0x000ea20000000c00 */
[----:B------:R-:W-:-:S02]  /*a980*/  IMAD R49, R44, c[0x0][0x198], RZ ;  /* 0x000066002c317a24 */ /* 0x000fc400078e02ff */
[----:B------:R-:W-:Y:S01]  /*a990*/  LEA.HI.X.SX32 R41, R41, R0, 0x1, P3 ;  /* 0x0000000029297211 */ /* 0x000fe200018f0eff */
[----:B----4-:R-:W-:Y:S01]  /*a9a0*/  @P4 STG.E.U16 [R36.64], R32 ;  /* 0x0000002024004986 */ /* 0x010fe2000c101506 */
[C---:B------:R-:W-:Y:S01]  /*a9b0*/  ISETP.LT.AND P3, PT, R43.reuse, c[0x0][0x17c], !P0 ;  /* 0x00005f002b007a0c */ /* 0x040fe20004761270 */
[----:B------:R-:W-:Y:S01]  /*a9c0*/  IMAD R43, R43, c[0x0][0x198], RZ ;  /* 0x000066002b2b7a24 */ /* 0x000fe200078e02ff */
[----:B------:R-:W-:Y:S01]  /*a9d0*/  ISETP.LT.AND P4, PT, R44, c[0x0][0x17c], !P0 ;  /* 0x00005f002c007a0c */ /* 0x000fe20004781270 */
[----:B0-----:R-:W-:Y:S01]  /*a9e0*/  @P5 STG.E.U16 [R38.64], R28 ;  /* 0x0000001c26005986 */ /* 0x001fe2000c101506 */
[----:B------:R-:W-:-:S03]  /*a9f0*/  IMAD R51, R42, c[0x0][0x198], RZ ;  /* 0x000066002a337a24 */ /* 0x000fc600078e02ff */
[----:B------:R-:W0:Y:S01]  /*aa00*/  LDS.128 R44, [R52+0x1000] ;  /* 0x00100000342c7984 */ /* 0x000e220000000c00 */
[----:B------:R-:W-:-:S03]  /*aa10*/  LEA R60, P5, R43, R2, 0x1 ;  /* 0x000000022b3c7211 */ /* 0x000fc600078a08ff */
[----:B------:R-:W-:Y:S01]  /*aa20*/  @P6 STG.E.U16 [R40.64], R16 ;  /* 0x0000001028006986 */ /* 0x000fe2000c101506 */
[----:B------:R-:W-:-:S03]  /*aa30*/  LEA R58, P6, R49, R2, 0x1 ;  /* 0x00000002313a7211 */ /* 0x000fc600078c08ff */
[----:B------:R-:W3:Y:S01]  /*aa40*/  LDS.128 R36, [R86+0x1000] ;  /* 0x0010000056247984 */ /* 0x000ee20000000c00 */
[----:B------:R-:W-:Y:S01]  /*aa50*/  LEA.HI.X.SX32 R59, R49, R0, 0x1, P6 ;  /* 0x00000000313b7211 */ /* 0x000fe200030f0eff */
[----:B------:R-:W-:Y:S01]  /*aa60*/  IMAD R55, R48, c[0x0][0x198], RZ ;  /* 0x0000660030377a24 */ /* 0x000fe200078e02ff */
[----:B------:R-:W-:Y:S02]  /*aa70*/  ISETP.LT.AND P2, PT, R42, c[0x0][0x17c], !P0 ;  /* 0x00005f002a007a0c */ /* 0x000fe40004741270 */
[----:B------:R-:W-:Y:S02]  /*aa80*/  LEA R56, P6, R51, R2, 0x1 ;  /* 0x0000000233387211 */ /* 0x000fe400078c08ff */
[----:B------:R-:W-:Y:S02]  /*aa90*/  LEA.HI.X.SX32 R61, R43, R0, 0x1, P5 ;  /* 0x000000002b3d7211 */ /* 0x000fe400028f0eff */
[----:B------:R-:W4:Y:S01]  /*aaa0*/  LDS.128 R40, [R88+0x1000] ;  /* 0x0010000058287984 */ /* 0x000f220000000c00 */
[----:B------:R-:W-:-:S02]  /*aab0*/  ISETP.LT.AND P1, PT, R48, c[0x0][0x17c], !P0 ;  /* 0x00005f0030007a0c */ /* 0x000fc40004721270 */
[----:B------:R-:W-:Y:S01]  /*aac0*/  LEA.HI.X.SX32 R57, R51, R0, 0x1, P6 ;  /* 0x0000000033397211 */ /* 0x000fe200030f0eff */
[----:B------:R-:W-:Y:S04]  /*aad0*/  @P4 STG.E.U16 [R58.64], R24 ;  /* 0x000000183a004986 */ /* 0x000fe8000c101506 */
[----:B------:R-:W-:Y:S01]  /*aae0*/  @P3 STG.E.U16 [R60.64], R20 ;  /* 0x000000143c003986 */ /* 0x000fe2000c101506 */
[----:B------:R-:W-:-:S03]  /*aaf0*/  LEA R64, P3, R55, R2, 0x1 ;  /* 0x0000000237407211 */ /* 0x000fc600078608ff */
[----:B------:R-:W4:Y:S01]  /*ab00*/  LDS.128 R48, [R92+0x1000] ;  /* 0x001000005c307984 */ /* 0x000f220000000c00 */
[C---:B------:R-:W-:Y:S01]  /*ab10*/  ISETP.LT.AND P4, PT, R53.reuse, c[0x0][0x17c], !P0 ;  /* 0x00005f0035007a0c */ /* 0x040fe20004781270 */
[----:B------:R-:W-:Y:S01]  /*ab20*/  IMAD R81, R53, c[0x0][0x198], RZ ;  /* 0x0000660035517a24 */ /* 0x000fe200078e02ff */
[----:B------:R-:W-:Y:S02]  /*ab30*/  LEA.HI.X.SX32 R65, R55, R0, 0x1, P3 ;  /* 0x0000000037417211 */ /* 0x000fe400018f0eff */
[----:B------:R-:W4:Y:S01]  /*ab40*/  LDS.128 R52, [R52+0x1800] ;  /* 0x0018000034347984 */ /* 0x000f220000000c00 */
[C---:B------:R-:W-:Y:S01]  /*ab50*/  ISETP.LT.AND P3, PT, R63.reuse, c[0x0][0x17c], !P0 ;  /* 0x00005f003f007a0c */ /* 0x040fe20004761270 */
[----:B------:R-:W-:Y:S02]  /*ab60*/  IMAD R83, R63, c[0x0][0x198], RZ ;  /* 0x000066003f537a24 */ /* 0x000fe400078e02ff */
[----:B-1----:R-:W-:Y:S01]  /*ab70*/  @P2 STG.E.U16 [R56.64], R12 ;  /* 0x0000000c38002986 */ /* 0x002fe2000c101506 */
[C---:B------:R-:W-:Y:S01]  /*ab80*/  ISETP.LT.AND P2, PT, R62.reuse, c[0x0][0x17c], !P0 ;  /* 0x00005f003e007a0c */ /* 0x040fe20004741270 */
[----:B------:R-:W-:-:S02]  /*ab90*/  IMAD R87, R62, c[0x0][0x198], RZ ;  /* 0x000066003e577a24 */ /* 0x000fc400078e02ff */
[----:B------:R1:W4:Y:S01]  /*aba0*/  LDS.128 R60, [R86+0x1800] ;  /* 0x00180000563c7984 */ /* 0x0003220000000c00 */
[----:B------:R-:W-:-:S03]  /*abb0*/  LEA R80, P5, R81, R2, 0x1 ;  /* 0x0000000251507211 */ /* 0x000fc600078a08ff */
[----:B------:R0:W4:Y:S01]  /*abc0*/  LDS.128 R56, [R88+0x1800] ;  /* 0x0018000058387984 */ /* 0x0001220000000c00 */
[----:B------:R-:W-:-:S03]  /*abd0*/  LEA.HI.X.SX32 R81, R81, R0, 0x1, P5 ;  /* 0x0000000051517211 */ /* 0x000fc600028f0eff */
[----:B--2---:R-:W-:Y:S01]  /*abe0*/  @P1 STG.E.U16 [R64.64], R4 ;  /* 0x0000000440001986 */ /* 0x004fe2000c101506 */
[----:B------:R-:W-:Y:S01]  /*abf0*/  LEA R84, P1, R83, R2, 0x1 ;  /* 0x0000000253547211 */ /* 0x000fe200078208ff */
[----:B------:R-:W-:Y:S01]  /*ac00*/  IMAD R173, R67, c[0x0][0x198], RZ ;  /* 0x0000660043ad7a24 */ /* 0x000fe200078e02ff */
[----:B------:R-:W-:Y:S02]  /*ac10*/  ISETP.LT.AND P5, PT, R82, c[0x0][0x17c], !P0 ;  /* 0x00005f0052007a0c */ /* 0x000fe400047a1270 */
[----:B------:R-:W-:Y:S01]  /*ac20*/  LEA.HI.X.SX32 R85, R83, R0, 0x1, P1 ;  /* 0x0000000053557211 */ /* 0x000fe200008f0eff */
[----:B0-----:R0:W-:Y:S01]  /*ac30*/  @P4 STG.E.U16 [R80.64], R44 ;  /* 0x0000002c50004986 */ /* 0x0011e2000c101506 */
[----:B------:R-:W-:Y:S01]  /*ac40*/  LEA R82, P6, R87, R2, 0x1 ;  /* 0x0000000257527211 */ /* 0x000fe200078c08ff */
[C---:B------:R-:W-:Y:S01]  /*ac50*/  IMAD R175, R66.reuse, c[0x0][0x198], RZ ;  /* 0x0000660042af7a24 */ /* 0x040fe200078e02ff */
[----:B------:R-:W-:Y:S02]  /*ac60*/  ISETP.LT.AND P1, PT, R67, c[0x0][0x17c], !P0 ;  /* 0x00005f0043007a0c */ /* 0x000fe40004721270 */
[----:B------:R-:W-:Y:S01]  /*ac70*/  ISETP.LT.AND P4, PT, R66, c[0x0][0x17c], !P0 ;  /* 0x00005f0042007a0c */ /* 0x000fe20004781270 */
[----:B---3--:R-:W-:Y:S01]  /*ac80*/  @P3 STG.E.U16 [R84.64], R36 ;  /* 0x0000002454003986 */ /* 0x008fe2000c101506 */
[----:B------:R-:W-:-:S03]  /*ac90*/  LEA.HI.X.SX32 R83, R87, R0, 0x1, P6 ;  /* 0x0000000057537211 */ /* 0x000fc600030f0eff */
[----:B------:R-:W2:Y:S01]  /*aca0*/  LDS.128 R64, [R92+0x1800] ;  /* 0x001800005c407984 */ /* 0x000ea20000000c00 */
[----:B-1----:R-:W-:-:S03]  /*acb0*/  LEA R86, P3, R173, R2, 0x1 ;  /* 0x00000002ad567211 */ /* 0x002fc600078608ff */
[----:B----4-:R1:W-:Y:S01]  /*acc0*/  @P2 STG.E.U16 [R82.64], R40 ;  /* 0x0000002852002986 */ /* 0x0103e2000c101506 */
[----:B------:R-:W-:Y:S02]  /*acd0*/  LEA.HI.X.SX32 R87, R173, R0, 0x1, P3 ;  /* 0x00000000ad577211 */ /* 0x000fe400018f0eff */
[----:B------:R-:W-:Y:S01]  /*ace0*/  LEA R88, P2, R175, R2, 0x1 ;  /* 0x00000002af587211 */ /* 0x000fe200078408ff */
[C---:B0-----:R-:W-:Y:S01]  /*acf0*/  IMAD R81, R89.reuse, c[0x0][0x198], RZ ;  /* 0x0000660059517a24 */ /* 0x041fe200078e02ff */
[----:B------:R-:W-:Y:S01]  /*ad00*/  ISETP.LT.AND P3, PT, R89, c[0x0][0x17c], !P0 ;  /* 0x00005f0059007a0c */ /* 0x000fe20004761270 */
[----:B------:R0:W-:Y:S01]  /*ad10*/  @P1 STG.E.U16 [R86.64], R48 ;  /* 0x0000003056001986 */ /* 0x0001e2000c101506 */
[----:B------:R-:W-:Y:S02]  /*ad20*/  LEA.HI.X.SX32 R89, R175, R0, 0x1, P2 ;  /* 0x00000000af597211 */ /* 0x000fe400010f0eff */
[C---:B------:R-:W-:Y:S01]  /*ad30*/  ISETP.LT.AND P1, PT, R91.reuse, c[0x0][0x17c], !P0 ;  /* 0x00005f005b007a0c */ /* 0x040fe20004721270 */
[----:B------:R-:W-:-:S02]  /*ad40*/  IMAD R91, R91, c[0x0][0x198], RZ ;  /* 0x000066005b5b7a24 */ /* 0x000fc400078e02ff */
[----:B------:R-:W-:Y:S01]  /*ad50*/  IMAD.MOV.U32 R80, RZ, RZ, c[0x0][0x198] ;  /* 0x00006600ff507624 */ /* 0x000fe200078e00ff */
[-C--:B-1----:R-:W-:Y:S01]  /*ad60*/  LEA R82, P2, R81, R2.reuse, 0x1 ;  /* 0x0000000251527211 */ /* 0x082fe200078408ff */
[----:B------:R1:W-:Y:S01]  /*ad70*/  @P4 STG.E.U16 [R88.64], R52 ;  /* 0x0000003458004986 */ /* 0x0003e2000c101506 */
[----:B------:R-:W-:Y:S01]  /*ad80*/  LEA R84, P4, R91, R2, 0x1 ;  /* 0x000000025b547211 */ /* 0x000fe200078808ff */
[----:B------:R-:W-:Y:S01]  /*ad90*/  IMAD R93, R80, 0x20, R93 ;  /* 0x00000020505d7824 */ /* 0x000fe200078e025d */
[-C--:B------:R-:W-:Y:S01]  /*ada0*/  LEA.HI.X.SX32 R83, R81, R0.reuse, 0x1, P2 ;  /* 0x0000000051537211 */ /* 0x080fe200010f0eff */
[----:B------:R-:W-:Y:S01]  /*adb0*/  IMAD R81, R90, c[0x0][0x198], RZ ;  /* 0x000066005a517a24 */ /* 0x000fe200078e02ff */
[----:B------:R-:W-:Y:S01]  /*adc0*/  LEA.HI.X.SX32 R85, R91, R0, 0x1, P4 ;  /* 0x000000005b557211 */ /* 0x000fe200020f0eff */
[----:B------:R-:W-:Y:S01]  /*add0*/  IMAD R173, R80, 0x2, R93 ;  /* 0x0000000250ad7824 */ /* 0x000fe200078e025d */
[----:B------:R-:W-:Y:S01]  /*ade0*/  ISETP.LT.AND P2, PT, R90, c[0x0][0x17c], !P0 ;  /* 0x00005f005a007a0c */ /* 0x000fe20004741270 */
[----:B------:R3:W-:Y:S01]  /*adf0*/  @P3 STG.E.U16 [R82.64], R60 ;  /* 0x0000003c52003986 */ /* 0x0007e2000c101506 */
[----:B0-----:R-:W-:Y:S01]  /*ae00*/  LEA R86, P3, R81, R2, 0x1 ;  /* 0x0000000251567211 */ /* 0x001fe200078608ff */
[----:B------:R-:W-:-:S02]  /*ae10*/  IMAD R175, R80, 0x2, R173 ;  /* 0x0000000250af7824 */ /* 0x000fc400078e02ad */
[----:B------:R-:W-:Y:S01]  /*ae20*/  @P1 STG.E.U16 [R84.64], R56 ;  /* 0x0000003854001986 */ /* 0x000fe2000c101506 */
[----:B------:R-:W-:Y:S02]  /*ae30*/  LEA R90, P1, R93, R2, 0x1 ;  /* 0x000000025d5a7211 */ /* 0x000fe400078208ff */
[----:B------:R-:W-:Y:S02]  /*ae40*/  ISETP.LT.AND P6, PT, R193, c[0x0][0x17c], !P0 ;  /* 0x00005f00c1007a0c */ /* 0x000fe400047c1270 */
[-C--:B------:R-:W-:Y:S02]  /*ae50*/  LEA.HI.X.SX32 R87, R81, R0.reuse, 0x1, P3 ;  /* 0x0000000051577211 */ /* 0x080fe400018f0eff */
[----:B------:R-:W-:Y:S02]  /*ae60*/  LEA.HI.X.SX32 R91, R93, R0, 0x1, P1 ;  /* 0x000000005d5b7211 */ /* 0x000fe400008f0eff */
[-C--:B------:R-:W-:Y:S02]  /*ae70*/  LEA R92, P3, R173, R2.reuse, 0x1 ;  /* 0x00000002ad5c7211 */ /* 0x080fe400078608ff */
[----:B-1----:R-:W-:-:S02]  /*ae80*/  LEA R88, P1, R175, R2, 0x1 ;  /* 0x00000002af587211 */ /* 0x002fc400078208ff */
[----:B------:R-:W-:Y:S02]  /*ae90*/  PRMT R8, R8, 0x7632, R8 ;  /* 0x0000763208087816 */ /* 0x000fe40000000008 */
[-C--:B------:R-:W-:Y:S02]  /*aea0*/  LEA.HI.X.SX32 R93, R173, R0.reuse, 0x1, P3 ;  /* 0x00000000ad5d7211 */ /* 0x080fe400018f0eff */
[----:B------:R-:W-:Y:S01]  /*aeb0*/  LEA.HI.X.SX32 R89, R175, R0, 0x1, P1 ;  /* 0x00000000af597211 */ /* 0x000fe200008f0eff */
[----:B------:R-:W-:Y:S01]  /*aec0*/  IMAD R175, R80, 0x2, R175 ;  /* 0x0000000250af7824 */ /* 0x000fe200078e02af */
[----:B------:R-:W-:Y:S01]  /*aed0*/  PRMT R32, R32, 0x7632, R32 ;  /* 0x0000763220207816 */ /* 0x000fe20000000020 */
[----:B--2---:R0:W-:Y:S01]  /*aee0*/  @P2 STG.E.U16 [R86.64], R64 ;  /* 0x0000004056002986 */ /* 0x0041e2000c101506 */
[----:B------:R-:W-:Y:S01]  /*aef0*/  ISETP.LT.AND P4, PT, R192, c[0x0][0x17c], !P0 ;  /* 0x00005f00c0007a0c */ /* 0x000fe20004781270 */
[----:B------:R-:W-:Y:S02]  /*af00*/  IMAD R81, R80, 0x2, R175 ;  /* 0x0000000250517824 */ /* 0x000fe400078e02af */
[----:B------:R1:W-:Y:S04]  /*af10*/  @P5 STG.E.U16 [R90.64], R8 ;  /* 0x000000085a005986 */ /* 0x0003e8000c101506 */
[----:B------:R-:W-:Y:S01]  /*af20*/  @P6 STG.E.U16 [R92.64], R32 ;  /* 0x000000205c006986 */ /* 0x000fe2000c101506 */
[----:B---3--:R-:W-:-:S02]  /*af30*/  LEA R82, P6, R175, R2, 0x1 ;  /* 0x00000002af527211 */ /* 0x008fc400078c08ff */
[----:B------:R-:W-:Y:S01]  /*af40*/  ISETP.LT.AND P3, PT, R189, c[0x0][0x17c], !P0 ;  /* 0x00005f00bd007a0c */ /* 0x000fe20004761270 */
[----:B0-----:R-:W-:Y:S01]  /*af50*/  IMAD R87, R80, 0x2, R81 ;  /* 0x0000000250577824 */ /* 0x001fe200078e0251 */
[----:B------:R-:W-:Y:S02]  /*af60*/  LEA.HI.X.SX32 R83, R175, R0, 0x1, P6 ;  /* 0x00000000af537211 */ /* 0x000fe400030f0eff */
[C---:B------:R-:W-:Y:S02]  /*af70*/  LEA R84, P6, R81.reuse, R2, 0x1 ;  /* 0x0000000251547211 */ /* 0x040fe400078c08ff */
[----:B------:R-:W-:Y:S02]  /*af80*/  PRMT R44, R28, 0x7632, R44 ;  /* 0x000076321c2c7816 */ /* 0x000fe4000000002c */
[----:B------:R-:W-:Y:S01]  /*af90*/  LEA.HI.X.SX32 R85, R81, R0, 0x1, P6 ;  /* 0x0000000051557211 */ /* 0x000fe200030f0eff */
[----:B------:R-:W-:Y:S01]  /*afa0*/  IMAD R81, R80, 0x2, R87 ;  /* 0x0000000250517824 */ /* 0x000fe200078e0257 */
[----:B------:R-:W-:-:S02]  /*afb0*/  ISETP.LT.AND P1, PT, R188, c[0x0][0x17c], !P0 ;  /* 0x00005f00bc007a0c */ /* 0x000fc40004721270 */
[----:B------:R-:W-:Y:S02]  /*afc0*/  LEA R86, P6, R87, R2, 0x1 ;  /* 0x0000000257567211 */ /* 0x000fe400078c08ff */
[----:B------:R-:W-:Y:S01]  /*afd0*/  ISETP.LT.AND P2, PT, R191, c[0x0][0x17c], !P0 ;  /* 0x00005f00bf007a0c */ /* 0x000fe20004741270 */
[----:B------:R0:W-:Y:S01]  /*afe0*/  @P4 STG.E.U16 [R88.64], R44 ;  /* 0x0000002c58004986 */ /* 0x0001e2000c101506 */
[----:B------:R-:W-:Y:S01]  /*aff0*/  PRMT R16, R16, 0x7632, R16 ;  /* 0x0000763210107816 */ /* 0x000fe20000000010 */
[----:B-1----:R-:W-:Y:S01]  /*b000*/  IMAD R91, R80, 0x2, R81 ;  /* 0x00000002505b7824 */ /* 0x002fe200078e0251 */
[----:B------:R-:W-:Y:S02]  /*b010*/  LEA.HI.X.SX32 R87, R87, R0, 0x1, P6 ;  /* 0x0000000057577211 */ /* 0x000fe400030f0eff */
[----:B------:R-:W-:Y:S01]  /*b020*/  PRMT R24, R24, 0x7632, R24 ;  /* 0x0000763218187816 */ /* 0x000fe20000000018 */
[----:B------:R1:W-:Y:S01]  /*b030*/  @P3 STG.E.U16 [R82.64], R16 ;  /* 0x0000001052003986 */ /* 0x0003e2000c101506 */
[----:B------:R-:W-:-:S02]  /*b040*/  PRMT R20, R20, 0x7632, R20 ;  /* 0x0000763214147816 */ /* 0x000fc40000000014 */
[C---:B0-----:R-:W-:Y:S02]  /*b050*/  LEA R88, P6, R81.reuse, R2, 0x1 ;  /* 0x0000000251587211 */ /* 0x041fe400078c08ff */
[----:B------:R-:W-:Y:S02]  /*b060*/  ISETP.LT.AND P5, PT, R190, c[0x0][0x17c], !P0 ;  /* 0x00005f00be007a0c */ /* 0x000fe400047a1270 */
[----:B------:R-:W-:Y:S01]  /*b070*/  LEA.HI.X.SX32 R89, R81, R0, 0x1, P6 ;  /* 0x0000000051597211 */ /* 0x000fe200030f0eff */
[----:B------:R-:W-:Y:S01]  /*b080*/  IMAD R81, R80, 0x2, R91 ;  /* 0x0000000250517824 */ /* 0x000fe200078e025b */
[C---:B-1----:R-:W-:Y:S02]  /*b090*/  LEA R82, P6, R91.reuse, R2, 0x1 ;  /* 0x000000025b527211 */ /* 0x042fe400078c08ff */
[----:B------:R-:W-:Y:S01]  /*b0a0*/  ISETP.LT.AND P4, PT, R186, c[0x0][0x17c], !P0 ;  /* 0x00005f00ba007a0c */ /* 0x000fe20004781270 */
[----:B------:R0:W-:Y:S01]  /*b0b0*/  @P1 STG.E.U16 [R84.64], R24 ;  /* 0x0000001854001986 */ /* 0x0001e2000c101506 */
[----:B------:R-:W-:-:S03]  /*b0c0*/  LEA.HI.X.SX32 R83, R91, R0, 0x1, P6 ;  /* 0x000000005b537211 */ /* 0x000fc600030f0eff */
[----:B------:R1:W-:Y:S01]  /*b0d0*/  @P2 STG.E.U16 [R86.64], R20 ;  /* 0x0000001456002986 */ /* 0x0003e2000c101506 */
[----:B------:R-:W-:Y:S02]  /*b0e0*/  PRMT R44, R12, 0x7632, R44 ;  /* 0x000076320c2c7816 */ /* 0x000fe4000000002c */
[----:B------:R-:W-:Y:S02]  /*b0f0*/  PRMT R4, R4, 0x7632, R4 ;  /* 0x0000763204047816 */ /* 0x000fe40000000004 */
[----:B0-----:R-:W-:Y:S01]  /*b100*/  LEA R84, P6, R81, R2, 0x1 ;  /* 0x0000000251547211 */ /* 0x001fe200078c08ff */
[----:B-1----:R-:W-:-:S03]  /*b110*/  IMAD R87, R80, 0x2, R81 ;  /* 0x0000000250577824 */ /* 0x002fc600078e0251 */
[----:B------:R-:W-:Y:S02]  /*b120*/  LEA.HI.X.SX32 R85, R81, R0, 0x1, P6 ;  /* 0x0000000051557211 */ /* 0x000fe400030f0eff */
[----:B------:R-:W-:Y:S01]  /*b130*/  ISETP.LT.AND P3, PT, R185, c[0x0][0x17c], !P0 ;  /* 0x00005f00b9007a0c */ /* 0x000fe20004761270 */
[----:B------:R-:W-:Y:S01]  /*b140*/  IMAD R81, R80, 0x2, R87 ;  /* 0x0000000250517824 */ /* 0x000fe200078e0257 */
[C---:B------:R-:W-:Y:S01]  /*b150*/  LEA R86, P6, R87.reuse, R2, 0x1 ;  /* 0x0000000257567211 */ /* 0x040fe200078c08ff */
[----:B------:R0:W-:Y:S01]  /*b160*/  @P5 STG.E.U16 [R88.64], R44 ;  /* 0x0000002c58005986 */ /* 0x0001e2000c101506 */
[----:B------:R-:W-:Y:S02]  /*b170*/  ISETP.LT.AND P1, PT, R184, c[0x0][0x17c], !P0 ;  /* 0x00005f00b8007a0c */ /* 0x000fe40004721270 */
[----:B------:R-:W-:Y:S01]  /*b180*/  LEA.HI.X.SX32 R87, R87, R0, 0x1, P6 ;  /* 0x0000000057577211 */ /* 0x000fe200030f0eff */
[----:B------:R1:W-:Y:S01]  /*b190*/  @P4 STG.E.U16 [R82.64], R4 ;  /* 0x0000000452004986 */ /* 0x0003e2000c101506 */
[----:B------:R-:W-:-:S02]  /*b1a0*/  PRMT R8, R44, 0x7632, R8 ;  /* 0x000076322c087816 */ /* 0x000fc40000000008 */
[----:B------:R-:W-:Y:S02]  /*b1b0*/  ISETP.LT.AND P2, PT, R183, c[0x0][0x17c], !P0 ;  /* 0x00005f00b7007a0c */ /* 0x000fe40004741270 */
[----:B0-----:R-:W-:Y:S01]  /*b1c0*/  LEA R88, P6, R81, R2, 0x1 ;  /* 0x0000000251587211 */ /* 0x001fe200078c08ff */
[----:B-1----:R-:W-:-:S03]  /*b1d0*/  IMAD R83, R80, 0x2, R81 ;  /* 0x0000000250537824 */ /* 0x002fc600078e0251 */
[----:B------:R-:W-:Y:S02]  /*b1e0*/  LEA.HI.X.SX32 R89, R81, R0, 0x1, P6 ;  /* 0x0000000051597211 */ /* 0x000fe400030f0eff */
[----:B------:R-:W-:Y:S01]  /*b1f0*/  ISETP.LT.AND P5, PT, R182, c[0x0][0x17c], !P0 ;  /* 0x00005f00b6007a0c */ /* 0x000fe200047a1270 */
[----:B------:R-:W-:Y:S01]  /*b200*/  IMAD R81, R80, 0x2, R83 ;  /* 0x0000000250517824 */ /* 0x000fe200078e0253 */
[C---:B------:R-:W-:Y:S01]  /*b210*/  LEA R82, P6, R83.reuse, R2, 0x1 ;  /* 0x0000000253527211 */ /* 0x040fe200078c08ff */
[----:B------:R0:W-:Y:S01]  /*b220*/  @P3 STG.E.U16 [R84.64], R8 ;  /* 0x0000000854003986 */ /* 0x0001e2000c101506 */
[----:B------:R-:W-:Y:S01]  /*b230*/  PRMT R36, R36, 0x7632, R36 ;  /* 0x0000763224247816 */ /* 0x000fe20000000024 */
[----:B------:R-:W-:Y:S01]  /*b240*/  IMAD R91, R80, 0x2, R81 ;  /* 0x00000002505b7824 */ /* 0x000fe200078e0251 */
[----:B------:R-:W-:Y:S02]  /*b250*/  LEA.HI.X.SX32 R83, R83, R0, 0x1, P6 ;  /* 0x0000000053537211 */ /* 0x000fe400030f0eff */
[----:B------:R-:W-:Y:S01]  /*b260*/  PRMT R44, R40, 0x7632, R44 ;  /* 0x00007632282c7816 */ /* 0x000fe2000000002c */
[----:B------:R1:W-:Y:S01]  /*b270*/  @P1 STG.E.U16 [R86.64], R36 ;  /* 0x0000002456001986 */ /* 0x0003e2000c101506 */
[----:B------:R-:W-:-:S02]  /*b280*/  PRMT R48, R48, 0x7632, R48 ;  /* 0x0000763230307816 */ /* 0x000fc40000000030 */
[----:B0-----:R-:W-:Y:S02]  /*b290*/  LEA R84, P6, R81, R2, 0x1 ;  /* 0x0000000251547211 */ /* 0x001fe400078c08ff */
        /* <DEDUP_REMOVED lines=31> */
[----:B------:R-:W-:Y:S01]  /*b490*/  ISETP.LT.AND P4, PT, R176, c[0x0][0x17c], !P0 ;  /* 0x00005f00b0007a0c */ /* 0x000fe20004781270 */
[----:B------:R1:W-:Y:S01]  /*b4a0*/  @P2 STG.E.U16 [R82.64], R64 ;  /* 0x0000004052002986 */ /* 0x0003e2000c101506 */
[----:B0-----:R-:W-:-:S02]  /*b4b0*/  LEA R88, P6, R81, R2, 0x1 ;  /* 0x0000000251587211 */ /* 0x001fc400078c08ff */
[----:B------:R-:W-:Y:S02]  /*b4c0*/  ISETP.LT.AND P3, PT, R174, c[0x0][0x17c], !P0 ;  /* 0x00005f00ae007a0c */ /* 0x000fe40004761270 */
[----:B------:R-:W-:Y:S01]  /*b4d0*/  LEA.HI.X.SX32 R89, R81, R0, 0x1, P6 ;  /* 0x0000000051597211 */ /* 0x000fe200030f0eff */
[----:B------:R-:W-:Y:S01]  /*b4e0*/  IMAD R81, R80, 0x2, R91 ;  /* 0x0000000250517824 */ /* 0x000fe200078e025b */
[C---:B-1----:R-:W-:Y:S01]  /*b4f0*/  LEA R82, P6, R91.reuse, R2, 0x1 ;  /* 0x000000025b527211 */ /* 0x042fe200078c08ff */
[----:B------:R0:W-:Y:S01]  /*b500*/  @P5 STG.E.U16 [R84.64], R9 ;  /* 0x0000000954005986 */ /* 0x0001e2000c101506 */
[----:B------:R-:W-:Y:S02]  /*b510*/  ISETP.LT.AND P1, PT, R172, c[0x0][0x17c], !P0 ;  /* 0x00005f00ac007a0c */ /* 0x000fe40004721270 */
[----:B------:R-:W-:Y:S01]  /*b520*/  LEA.HI.X.SX32 R83, R91, R0, 0x1, P6 ;  /* 0x000000005b537211 */ /* 0x000fe200030f0eff */
[----:B------:R-:W-:Y:S01]  /*b530*/  IMAD R91, R80, 0x2, R81 ;  /* 0x00000002505b7824 */ /* 0x000fe200078e0251 */
[----:B------:R1:W-:Y:S01]  /*b540*/  @P4 STG.E.U16 [R86.64], R33 ;  /* 0x0000002156004986 */ /* 0x0003e2000c101506 */
[----:B------:R-:W-:-:S02]  /*b550*/  ISETP.LT.AND P2, PT, R171, c[0x0][0x17c], !P0 ;  /* 0x00005f00ab007a0c */ /* 0x000fc40004741270 */
[----:B0-----:R-:W-:-:S04]  /*b560*/  LEA R84, P6, R81, R2, 0x1 ;  /* 0x0000000251547211 */ /* 0x001fc800078c08ff */
        /* <DEDUP_REMOVED lines=8> */
[----:B------:R-:W-:Y:S02]  /*b5f0*/  ISETP.LT.AND P4, PT, R169, c[0x0][0x17c], !P0 ;  /* 0x00005f00a9007a0c */ /* 0x000fe40004781270 */
        /* <DEDUP_REMOVED lines=32> */
[C---:B------:R-:W-:Y:S01]  /*b800*/  IMAD R81, R80.reuse, 0x2, R91 ;  /* 0x0000000250517824 */ /* 0x040fe200078e025b */
[C---:B-1----:R-:W-:Y:S01]  /*b810*/  LEA R86, P6, R91.reuse, R2, 0x1 ;  /* 0x000000025b567211 */ /* 0x042fe200078c08ff */
[----:B------:R0:W-:Y:S03]  /*b820*/  @P5 STG.E.U16 [R88.64], R41 ;  /* 0x0000002958005986 */ /* 0x0001e6000c101506 */
[----:B------:R-:W-:Y:S01]  /*b830*/  LEA.HI.X.SX32 R87, R91, R0, 0x1, P6 ;  /* 0x000000005b577211 */ /* 0x000fe200030f0eff */
[----:B------:R-:W-:Y:S01]  /*b840*/  IMAD R91, R80, 0x2, R81 ;  /* 0x00000002505b7824 */ /* 0x000fe200078e0251 */
[----:B------:R-:W-:Y:S01]  /*b850*/  ISETP.LT.AND P1, PT, R162, c[0x0][0x17c], !P0 ;  /* 0x00005f00a2007a0c */ /* 0x000fe20004721270 */
[----:B------:R1:W-:Y:S01]  /*b860*/  @P4 STG.E.U16 [R82.64], R49 ;  /* 0x0000003152004986 */ /* 0x0003e2000c101506 */
[----:B0-----:R-:W-:-:S04]  /*b870*/  LEA R88, P6, R81, R2, 0x1 ;  /* 0x0000000251587211 */ /* 0x001fc800078c08ff */
[----:B------:R-:W-:Y:S01]  /*b880*/  LEA.HI.X.SX32 R89, R81, R0, 0x1, P6 ;  /* 0x0000000051597211 */ /* 0x000fe200030f0eff */
[C---:B------:R-:W-:Y:S01]  /*b890*/  IMAD R81, R80.reuse, 0x2, R91 ;  /* 0x0000000250517824 */ /* 0x040fe200078e025b */
[----:B-1----:R-:W-:Y:S01]  /*b8a0*/  LEA R82, P6, R91, R2, 0x1 ;  /* 0x000000025b527211 */ /* 0x002fe200078c08ff */
[----:B------:R0:W-:Y:S01]  /*b8b0*/  @P3 STG.E.U16 [R84.64], R53 ;  /* 0x0000003554003986 */ /* 0x0001e2000c101506 */
[----:B------:R-:W-:Y:S02]  /*b8c0*/  ISETP.LT.AND P2, PT, R161, c[0x0][0x17c], !P0 ;  /* 0x00005f00a1007a0c */ /* 0x000fe40004741270 */
[----:B------:R-:W-:Y:S01]  /*b8d0*/  LEA.HI.X.SX32 R83, R91, R0, 0x1, P6 ;  /* 0x000000005b537211 */ /* 0x000fe200030f0eff */
[----:B------:R-:W-:Y:S01]  /*b8e0*/  IMAD R91, R80, 0x2, R81 ;  /* 0x00000002505b7824 */ /* 0x000fe200078e0251 */
[----:B------:R-:W-:Y:S01]  /*b8f0*/  ISETP.LT.AND P5, PT, R160, c[0x0][0x17c], !P0 ;  /* 0x00005f00a0007a0c */ /* 0x000fe200047a1270 */
[----:B------:R-:W-:Y:S01]  /*b900*/  @P1 STG.E.U16 [R86.64], R61 ;  /* 0x0000003d56001986 */ /* 0x000fe2000c101506 */
[----:B------:R-:W-:-:S02]  /*b910*/  ISETP.LT.AND P4, PT, R159, c[0x0][0x17c], !P0 ;  /* 0x00005f009f007a0c */ /* 0x000fc40004781270 */
[----:B0-----:R-:W-:Y:S02]  /*b920*/  LEA R84, P6, R81, R2, 0x1 ;  /* 0x0000000251547211 */ /* 0x001fe400078c08ff */
[----:B------:R-:W-:Y:S01]  /*b930*/  PRMT R5, R33, 0x7632, R5 ;  /* 0x0000763221057816 */ /* 0x000fe20000000005 */
[----:B------:R-:W-:Y:S01]  /*b940*/  IMAD R33, R80, 0x2, R91 ;  /* 0x0000000250217824 */ /* 0x000fe200078e025b */
[----:B------:R-:W-:Y:S02]  /*b950*/  LEA.HI.X.SX32 R85, R81, R0, 0x1, P6 ;  /* 0x0000000051557211 */ /* 0x000fe400030f0eff */
[----:B------:R-:W-:Y:S02]  /*b960*/  ISETP.LT.AND P3, PT, R158, c[0x0][0x17c], !P0 ;  /* 0x00005f009e007a0c */ /* 0x000fe40004761270 */
[----:B------:R-:W-:Y:S02]  /*b970*/  LEA R8, P6, R91, R2, 0x1 ;  /* 0x000000025b087211 */ /* 0x000fe400078c08ff */
[----:B------:R-:W-:-:S02]  /*b980*/  ISETP.LT.AND P1, PT, R156, c[0x0][0x17c], !P0 ;  /* 0x00005f009c007a0c */ /* 0x000fc40004721270 */
[----:B------:R-:W-:Y:S02]  /*b990*/  PRMT R4, R9, 0x7632, R4 ;  /* 0x0000763209047816 */ /* 0x000fe40000000004 */
[----:B------:R-:W-:Y:S01]  /*b9a0*/  LEA.HI.X.SX32 R9, R91, R0, 0x1, P6 ;  /* 0x000000005b097211 */ /* 0x000fe200030f0eff */
[----:B------:R-:W-:Y:S01]  /*b9b0*/  IMAD R81, R80, 0x2, R33 ;  /* 0x0000000250517824 */ /* 0x000fe200078e0221 */
[----:B------:R-:W-:Y:S01]  /*b9c0*/  LEA R32, P6, R33, R2, 0x1 ;  /* 0x0000000221207211 */ /* 0x000fe200078c08ff */
[----:B------:R-:W-:Y:S01]  /*b9d0*/  @P2 STG.E.U16 [R88.64], R57 ;  /* 0x0000003958002986 */ /* 0x000fe2000c101506 */
[----:B------:R-:W-:Y:S02]  /*b9e0*/  PRMT R29, R29, 0x7632, R29 ;  /* 0x000076321d1d7816 */ /* 0x000fe4000000001d */
[----:B------:R-:W-:Y:S01]  /*b9f0*/  LEA.HI.X.SX32 R33, R33, R0, 0x1, P6 ;  /* 0x0000000021217211 */ /* 0x000fe200030f0eff */
[----:B------:R0:W-:Y:S01]  /*ba00*/  @P5 STG.E.U16 [R82.64], R65 ;  /* 0x0000004152005986 */ /* 0x0001e2000c101506 */
[----:B------:R-:W-:-:S03]  /*ba10*/  LEA R28, P6, R81, R2, 0x1 ;  /* 0x00000002511c7211 */ /* 0x000fc600078c08ff */
[----:B------:R-:W-:Y:S01]  /*ba20*/  @P4 STG.E.U16 [R84.64], R4 ;  /* 0x0000000454004986 */ /* 0x000fe2000c101506 */
[----:B------:R-:W-:-:S03]  /*ba30*/  ISETP.LT.AND P2, PT, R157, c[0x0][0x17c], !P0 ;  /* 0x00005f009d007a0c */ /* 0x000fc60004741270 */
[----:B------:R1:W-:Y:S01]  /*ba40*/  @P3 STG.E.U16 [R8.64], R5 ;  /* 0x0000000508003986 */ /* 0x0003e2000c101506 */
[----:B0-----:R-:W-:-:S03]  /*ba50*/  IMAD R83, R80, 0x2, R81 ;  /* 0x0000000250537824 */ /* 0x001fc600078e0251 */
[----:B------:R0:W-:Y:S01]  /*ba60*/  @P1 STG.E.U16 [R32.64], R29 ;  /* 0x0000001d20001986 */ /* 0x0001e2000c101506 */
[----:B------:R-:W-:Y:S02]  /*ba70*/  ISETP.LT.AND P5, PT, R155, c[0x0][0x17c], !P0 ;  /* 0x00005f009b007a0c */ /* 0x000fe400047a1270 */
[----:B------:R-:W-:Y:S01]  /*ba80*/  ISETP.LT.AND P4, PT, R154, c[0x0][0x17c], !P0 ;  /* 0x00005f009a007a0c */ /* 0x000fe20004781270 */
[----:B-1----:R-:W-:Y:S01]  /*ba90*/  IMAD R9, R80, 0x2, R83 ;  /* 0x0000000250097824 */ /* 0x002fe200078e0253 */
[----:B------:R-:W-:Y:S02]  /*baa0*/  PRMT R4, R17, 0x7632, R4 ;  /* 0x0000763211047816 */ /* 0x000fe40000000004 */
[----:B0-----:R-:W-:Y:S02]  /*bab0*/  LEA.HI.X.SX32 R29, R81, R0, 0x1, P6 ;  /* 0x00000000511d7211 */ /* 0x001fe400030f0eff */
[----:B------:R-:W-:Y:S02]  /*bac0*/  LEA R16, P6, R83, R2, 0x1 ;  /* 0x0000000253107211 */ /* 0x000fe400078c08ff */
[----:B------:R-:W-:-:S02]  /*bad0*/  PRMT R5, R25, 0x7632, R5 ;  /* 0x0000763219057816 */ /* 0x000fc40000000005 */
[----:B------:R-:W-:Y:S01]  /*bae0*/  LEA.HI.X.SX32 R17, R83, R0, 0x1, P6 ;  /* 0x0000000053117211 */ /* 0x000fe200030f0eff */
[C---:B------:R-:W-:Y:S01]  /*baf0*/  IMAD R25, R80.reuse, 0x2, R9 ;  /* 0x0000000250197824 */ /* 0x040fe200078e0209 */
[----:B------:R-:W-:Y:S02]  /*bb00*/  LEA R8, P6, R9, R2, 0x1 ;  /* 0x0000000209087211 */ /* 0x000fe400078c08ff */
[----:B------:R-:W-:Y:S02]  /*bb10*/  PRMT R21, R21, 0x7632, R21 ;  /* 0x0000763215157816 */ /* 0x000fe40000000015 */
[----:B------:R-:W-:Y:S01]  /*bb20*/  LEA.HI.X.SX32 R9, R9, R0, 0x1, P6 ;  /* 0x0000000009097211 */ /* 0x000fe200030f0eff */
[----:B------:R-:W-:Y:S01]  /*bb30*/  IMAD R33, R80, 0x2, R25 ;  /* 0x0000000250217824 */ /* 0x000fe200078e0219 */
[----:B------:R-:W-:Y:S01]  /*bb40*/  LEA R20, P6, R25, R2, 0x1 ;  /* 0x0000000219147211 */ /* 0x000fe200078c08ff */
[----:B------:R-:W-:Y:S01]  /*bb50*/  @P2 STG.E.U16 [R28.64], R4 ;  /* 0x000000041c002986 */ /* 0x000fe2000c101506 */
[----:B------:R-:W-:-:S03]  /*bb60*/  ISETP.LT.AND P3, PT, R153, c[0x0][0x17c], !P0 ;  /* 0x00005f0099007a0c */ /* 0x000fc60004761270 */
[----:B------:R0:W-:Y:S01]  /*bb70*/  @P5 STG.E.U16 [R16.64], R5 ;  /* 0x0000000510005986 */ /* 0x0001e2000c101506 */
[----:B------:R-:W-:-:S03]  /*bb80*/  ISETP.LT.AND P1, PT, R152, c[0x0][0x17c], !P0 ;  /* 0x00005f0098007a0c */ /* 0x000fc60004721270 */
[----:B------:R1:W-:Y:S01]  /*bb90*/  @P4 STG.E.U16 [R8.64], R21 ;  /* 0x0000001508004986 */ /* 0x0003e2000c101506 */
[----:B------:R-:W-:Y:S02]  /*bba0*/  PRMT R24, R5, 0x7632, R24 ;  /* 0x0000763205187816 */ /* 0x000fe40000000018 */
[----:B0-----:R-:W-:Y:S01]  /*bbb0*/  PRMT R16, R13, 0x7632, R16 ;  /* 0x000076320d107816 */ /* 0x001fe20000000010 */
[C---:B------:R-:W-:Y:S01]  /*bbc0*/  IMAD R13, R80.reuse, 0x2, R33 ;  /* 0x00000002500d7824 */ /* 0x040fe200078e0221 */
[----:B-1----:R-:W-:Y:S02]  /*bbd0*/  LEA.HI.X.SX32 R21, R25, R0, 0x1, P6 ;  /* 0x0000000019157211 */ /* 0x002fe400030f0eff */
[----:B------:R-:W-:Y:S01]  /*bbe0*/  LEA R4, P6, R33, R2, 0x1 ;  /* 0x0000000221047211 */ /* 0x000fe200078c08ff */
[----:B------:R-:W-:Y:S01]  /*bbf0*/  IMAD R9, R80, 0x2, R13 ;  /* 0x0000000250097824 */ /* 0x000fe200078e020d */
[----:B------:R-:W-:Y:S02]  /*bc00*/  ISETP.LT.AND P2, PT, R151, c[0x0][0x17c], !P0 ;  /* 0x00005f0097007a0c */ /* 0x000fe40004741270 */
[----:B------:R-:W-:-:S02]  /*bc10*/  LEA.HI.X.SX32 R5, R33, R0, 0x1, P6 ;  /* 0x0000000021057211 */ /* 0x000fc400030f0eff */
[----:B------:R-:W-:Y:S01]  /*bc20*/  LEA R12, P6, R13, R2, 0x1 ;  /* 0x000000020d0c7211 */ /* 0x000fe200078c08ff */
[----:B------:R-:W-:-:S03]  /*bc30*/  IMAD R17, R80, 0x2, R9 ;  /* 0x0000000250117824 */ /* 0x000fc600078e0209 */
[----:B------:R-:W-:Y:S02]  /*bc40*/  LEA.HI.X.SX32 R13, R13, R0, 0x1, P6 ;  /* 0x000000000d0d7211 */ /* 0x000fe400030f0eff */
[----:B------:R-:W-:Y:S01]  /*bc50*/  LEA R8, P6, R9, R2, 0x1 ;  /* 0x0000000209087211 */ /* 0x000fe200078c08ff */
[----:B------:R0:W-:Y:S01]  /*bc60*/  @P3 STG.E.U16 [R20.64], R16 ;  /* 0x0000001014003986 */ /* 0x0001e2000c101506 */
[----:B------:R-:W-:Y:S02]  /*bc70*/  PRMT R45, R45, 0x7632, R45 ;  /* 0x000076322d2d7816 */ /* 0x000fe4000000002d */
[----:B------:R-:W-:Y:S01]  /*bc80*/  LEA.HI.X.SX32 R9, R9, R0, 0x1, P6 ;  /* 0x0000000009097211 */ /* 0x000fe200030f0eff */
[----:B------:R1:W-:Y:S01]  /*bc90*/  @P1 STG.E.U16 [R4.64], R24 ;  /* 0x0000001804001986 */ /* 0x0003e2000c101506 */
[----:B------:R-:W-:Y:S02]  /*bca0*/  ISETP.LT.AND P5, PT, R150, c[0x0][0x17c], !P0 ;  /* 0x00005f0096007a0c */ /* 0x000fe400047a1270 */
[----:B------:R-:W-:Y:S01]  /*bcb0*/  ISETP.LT.AND P4, PT, R149, c[0x0][0x17c], !P0 ;  /* 0x00005f0095007a0c */ /* 0x000fe20004781270 */
[----:B------:R2:W-:Y:S01]  /*bcc0*/  @P2 STG.E.U16 [R12.64], R45 ;  /* 0x0000002d0c002986 */ /* 0x0005e2000c101506 */
[----:B0-----:R-:W-:Y:S01]  /*bcd0*/  LEA R16, P6, R17, R2, 0x1 ;  /* 0x0000000211107211 */ /* 0x001fe200078c08ff */
[----:B-1----:R-:W-:-:S03]  /*bce0*/  IMAD R5, R80, 0x2, R17 ;  /* 0x0000000250057824 */ /* 0x002fc600078e0211 */
[----:B------:R-:W-:Y:S02]  /*bcf0*/  LEA.HI.X.SX32 R17, R17, R0, 0x1, P6 ;  /* 0x0000000011117211 */ /* 0x000fe400030f0eff */
[----:B------:R-:W-:Y:S01]  /*bd00*/  ISETP.LT.AND P3, PT, R148, c[0x0][0x17c], !P0 ;  /* 0x00005f0094007a0c */ /* 0x000fe20004761270 */
[C---:B--2---:R-:W-:Y:S01]  /*bd10*/  IMAD R13, R80.reuse, 0x2, R5 ;  /* 0x00000002500d7824 */ /* 0x044fe200078e0205 */
[----:B------:R-:W-:Y:S02]  /*bd20*/  LEA R4, P6, R5, R2, 0x1 ;  /* 0x0000000205047211 */ /* 0x000fe400078c08ff */
[----:B------:R-:W-:Y:S01]  /*bd30*/  PRMT R37, R37, 0x7632, R37 ;  /* 0x0000763225257816 */ /* 0x000fe20000000025 */
[----:B------:R-:W-:Y:S01]  /*bd40*/  IMAD R21, R80, 0x2, R13 ;  /* 0x0000000250157824 */ /* 0x000fe200078e020d */
[----:B------:R-:W-:Y:S02]  /*bd50*/  PRMT R41, R41, 0x7632, R41 ;  /* 0x0000763229297816 */ /* 0x000fe40000000029 */
[----:B------:R-:W-:-:S02]  /*bd60*/  LEA.HI.X.SX32 R5, R5, R0, 0x1, P6 ;  /* 0x0000000005057211 */ /* 0x000fc400030f0eff */
        /* <DEDUP_REMOVED lines=10> */
[----:B------:R-:W-:Y:S01]  /*be10*/  LEA.HI.X.SX32 R9, R21, R0, 0x1, P6 ;  /* 0x0000000015097211 */ /* 0x000fe200030f0eff */
[C---:B--2---:R-:W-:Y:S01]  /*be20*/  IMAD R5, R80.reuse, 0x2, R17 ;  /* 0x0000000250057824 */ /* 0x044fe200078e0211 */
[----:B------:R-:W-:Y:S02]  /*be30*/  LEA R16, P6, R17, R2, 0x1 ;  /* 0x0000000211107211 */ /* 0x000fe400078c08ff */
[----:B------:R-:W-:Y:S01]  /*be40*/  PRMT R53, R53, 0x7632, R53 ;  /* 0x0000763235357816 */ /* 0x000fe20000000035 */
[----:B------:R-:W-:Y:S01]  /*be50*/  IMAD R21, R80, 0x2, R5 ;  /* 0x0000000250157824 */ /* 0x000fe200078e0205 */
[----:B------:R-:W-:Y:S02]  /*be60*/  PRMT R61, R61, 0x7632, R61 ;  /* 0x000076323d3d7816 */ /* 0x000fe4000000003d */
[----:B------:R-:W-:Y:S02]  /*be70*/  LEA.HI.X.SX32 R17, R17, R0, 0x1, P6 ;  /* 0x0000000011117211 */ /* 0x000fe400030f0eff */
[----:B------:R-:W-:-:S02]  /*be80*/  LEA R4, P6, R5, R2, 0x1 ;  /* 0x0000000205047211 */ /* 0x000fc400078c08ff */
[----:B------:R-:W-:Y:S01]  /*be90*/  ISETP.LT.AND P5, PT, R145, c[0x0][0x17c], !P0 ;  /* 0x00005f0091007a0c */ /* 0x000fe200047a1270 */
[----:B------:R0:W-:Y:S01]  /*bea0*/  @P1 STG.E.U16 [R12.64], R53 ;  /* 0x000000350c001986 */ /* 0x0001e2000c101506 */
[----:B------:R-:W-:-:S03]  /*beb0*/  LEA.HI.X.SX32 R5, R5, R0, 0x1, P6 ;  /* 0x0000000005057211 */ /* 0x000fc600030f0eff */
[----:B------:R1:W-:Y:S01]  /*bec0*/  @P2 STG.E.U16 [R8.64], R61 ;  /* 0x0000003d08002986 */ /* 0x0003e2000c101506 */
[----:B------:R-:W-:Y:S02]  /*bed0*/  ISETP.LT.AND P4, PT, R142, c[0x0][0x17c], !P0 ;  /* 0x00005f008e007a0c */ /* 0x000fe40004781270 */
[----:B------:R-:W-:Y:S02]  /*bee0*/  PRMT R57, R57, 0x7632, R57 ;  /* 0x0000763239397816 */ /* 0x000fe40000000039 */
[----:B0-----:R-:W-:Y:S01]  /*bef0*/  LEA R12, P6, R21, R2, 0x1 ;  /* 0x00000002150c7211 */ /* 0x001fe200078c08ff */
[----:B-1----:R-:W-:-:S03]  /*bf00*/  IMAD R9, R80, 0x2, R21 ;  /* 0x0000000250097824 */ /* 0x002fc600078e0215 */
[----:B------:R-:W-:Y:S02]  /*bf10*/  LEA.HI.X.SX32 R13, R21, R0, 0x1, P6 ;  /* 0x00000000150d7211 */ /* 0x000fe400030f0eff */
[----:B------:R-:W-:Y:S01]  /*bf20*/  ISETP.LT.AND P3, PT, R144, c[0x0][0x17c], !P0 ;  /* 0x00005f0090007a0c */ /* 0x000fe20004761270 */
[C---:B------:R-:W-:Y:S01]  /*bf30*/  IMAD R21, R80.reuse, 0x2, R9 ;  /* 0x0000000250157824 */ /* 0x040fe200078e0209 */
[----:B------:R-:W-:Y:S01]  /*bf40*/  LEA R8, P6, R9, R2, 0x1 ;  /* 0x0000000209087211 */ /* 0x000fe200078c08ff */
        /* <DEDUP_REMOVED lines=67> */
[----:B0-----:R-:W-:-:S02]  /*c380*/  LEA R16, P6, R21, R2, 0x1 ;  /* 0x0000000215107211 */ /* 0x001fc400078c08ff */
[----:B------:R-:W-:Y:S02]  /*c390*/  ISETP.LT.AND P3, PT, R128, c[0x0][0x17c], !P0 ;  /* 0x00005f0080007a0c */ /* 0x000fe40004761270 */
[----:B------:R-:W-:Y:S01]  /*c3a0*/  LEA.HI.X.SX32 R17, R21, R0, 0x1, P6 ;  /* 0x0000000015117211 */ /* 0x000fe200030f0eff */
[C---:B------:R-:W-:Y:S01]  /*c3b0*/  IMAD R21, R80.reuse, 0x2, R25 ;  /* 0x0000000250157824 */ /* 0x040fe200078e0219 */
[C---:B-1----:R-:W-:Y:S01]  /*c3c0*/  LEA R4, P6, R25.reuse, R2, 0x1 ;  /* 0x0000000219047211 */ /* 0x042fe200078c08ff */
[----:B------:R0:W-:Y:S03]  /*c3d0*/  @P2 STG.E.U16 [R12.64], R54 ;  /* 0x000000360c002986 */ /* 0x0001e6000c101506 */
[----:B------:R-:W-:Y:S01]  /*c3e0*/  LEA.HI.X.SX32 R5, R25, R0, 0x1, P6 ;  /* 0x0000000019057211 */ /* 0x000fe200030f0eff */
[----:B------:R-:W-:Y:S01]  /*c3f0*/  IMAD R25, R80, 0x2, R21 ;  /* 0x0000000250197824 */ /* 0x000fe200078e0215 */
[----:B------:R1:W-:Y:S01]  /*c400*/  @P5 STG.E.U16 [R8.64], R62 ;  /* 0x0000003e08005986 */ /* 0x0003e2000c101506 */
[----:B------:R-:W-:-:S02]  /*c410*/  ISETP.LT.AND P1, PT, R127, c[0x0][0x17c], !P0 ;  /* 0x00005f007f007a0c */ /* 0x000fc40004721270 */
[C---:B0-----:R-:W-:Y:S02]  /*c420*/  LEA R12, P6, R21.reuse, R2, 0x1 ;  /* 0x00000002150c7211 */ /* 0x041fe400078c08ff */
[----:B------:R-:W-:Y:S02]  /*c430*/  ISETP.LT.AND P2, PT, R126, c[0x0][0x17c], !P0 ;  /* 0x00005f007e007a0c */ /* 0x000fe40004741270 */
[----:B------:R-:W-:Y:S01]  /*c440*/  LEA.HI.X.SX32 R13, R21, R0, 0x1, P6 ;  /* 0x00000000150d7211 */ /* 0x000fe200030f0eff */
[----:B------:R-:W-:Y:S01]  /*c450*/  IMAD R21, R80, 0x2, R25 ;  /* 0x0000000250157824 */ /* 0x000fe200078e0219 */
[----:B-1----:R-:W-:Y:S01]  /*c460*/  LEA R8, P6, R25, R2, 0x1 ;  /* 0x0000000219087211 */ /* 0x002fe200078c08ff */
[----:B------:R0:W-:Y:S01]  /*c470*/  @P4 STG.E.U16 [R16.64], R58 ;  /* 0x0000003a10004986 */ /* 0x0001e2000c101506 */
[----:B------:R-:W-:Y:S02]  /*c480*/  ISETP.LT.AND P5, PT, R123, c[0x0][0x17c], !P0 ;  /* 0x00005f007b007a0c */ /* 0x000fe400047a1270 */
[----:B------:R-:W-:Y:S01]  /*c490*/  LEA.HI.X.SX32 R9, R25, R0, 0x1, P6 ;  /* 0x0000000019097211 */ /* 0x000fe200030f0eff */
[----:B------:R1:W-:Y:S01]  /*c4a0*/  @P3 STG.E.U16 [R4.64], R66 ;  /* 0x0000004204003986 */ /* 0x0003e2000c101506 */
[----:B------:R-:W-:-:S02]  /*c4b0*/  PRMT R6, R10, 0x7632, R6 ;  /* 0x000076320a067816 */ /* 0x000fc40000000006 */
[----:B------:R-:W-:Y:S02]  /*c4c0*/  PRMT R34, R34, 0x7632, R34 ;  /* 0x0000763222227816 */ /* 0x000fe40000000022 */
[----:B0-----:R-:W-:Y:S01]  /*c4d0*/  LEA R16, P6, R21, R2, 0x1 ;  /* 0x0000000215107211 */ /* 0x001fe200078c08ff */
[----:B-1----:R-:W-:-:S03]  /*c4e0*/  IMAD R5, R80, 0x2, R21 ;  /* 0x0000000250057824 */ /* 0x002fc600078e0215 */
[----:B------:R-:W-:Y:S01]  /*c4f0*/  LEA.HI.X.SX32 R17, R21, R0, 0x1, P6 ;  /* 0x0000000015117211 */ /* 0x000fe200030f0eff */
[----:B------:R-:W-:Y:S01]  /*c500*/  IMAD R21, R80, 0x2, R5 ;  /* 0x0000000250157824 */ /* 0x000fe200078e0205 */
[C---:B------:R-:W-:Y:S01]  /*c510*/  LEA R4, P6, R5.reuse, R2, 0x1 ;  /* 0x0000000205047211 */ /* 0x040fe200078c08ff */
        /* <DEDUP_REMOVED lines=11> */
[----:B--2---:R-:W-:Y:S01]  /*c5d0*/  IMAD R17, R80, 0x2, R9 ;  /* 0x0000000250117824 */ /* 0x004fe200078e0209 */
[C---:B------:R-:W-:Y:S02]  /*c5e0*/  LEA R8, P6, R9.reuse, R2, 0x1 ;  /* 0x0000000209087211 */ /* 0x040fe400078c08ff */
[----:B------:R-:W-:Y:S01]  /*c5f0*/  PRMT R18, R18, 0x7632, R18 ;  /* 0x0000763212127816 */ /* 0x000fe20000000012 */
[----:B------:R-:W-:Y:S01]  /*c600*/  IMAD R21, R80, 0x2, R17 ;  /* 0x0000000250157824 */ /* 0x000fe200078e0211 */
[----:B------:R-:W-:Y:S02]  /*c610*/  PRMT R6, R26, 0x7632, R6 ;  /* 0x000076321a067816 */ /* 0x000fe40000000006 */
[----:B------:R-:W-:-:S02]  /*c620*/  LEA.HI.X.SX32 R9, R9, R0, 0x1, P6 ;  /* 0x0000000009097211 */ /* 0x000fc400030f0eff */
        /* <DEDUP_REMOVED lines=47> */
[----:B--2---:R-:W-:Y:S01]  /*c920*/  IMAD R5, R80, 0x2, R17 ;  /* 0x0000000250057824 */ /* 0x004fe200078e0211 */
[C---:B------:R-:W-:Y:S02]  /*c930*/  LEA R16, P6, R17.reuse, R2, 0x1 ;  /* 0x0000000211107211 */ /* 0x040fe400078c08ff */
        /* <DEDUP_REMOVED lines=93> */
[----:B------:R-:W-:-:S02]  /*cf10*/  PRMT R6, R11, 0x7632, R6 ;  /* 0x000076320b067816 */ /* 0x000fc40000000006 */
[----:B0-----:R-:W-:Y:S01]  /*cf20*/  LEA R12, P6, R21, R2, 0x1 ;  /* 0x00000002150c7211 */ /* 0x001fe200078c08ff */
[----:B------:R-:W-:Y:S01]  /*cf30*/  IMAD R11, R80, 0x2, R25 ;  /* 0x00000002500b7824 */ /* 0x000fe200078e0219 */
[----:B------:R-:W-:Y:S02]  /*cf40*/  ISETP.LT.AND P5, PT, R75, c[0x0][0x17c], !P0 ;  /* 0x00005f004b007a0c */ /* 0x000fe400047a1270 */
[----:B------:R-:W-:Y:S02]  /*cf50*/  LEA.HI.X.SX32 R13, R21, R0, 0x1, P6 ;  /* 0x00000000150d7211 */ /* 0x000fe400030f0eff */
[C---:B-1----:R-:W-:Y:S02]  /*cf60*/  LEA R8, P6, R25.reuse, R2, 0x1 ;  /* 0x0000000219087211 */ /* 0x042fe400078c08ff */
[----:B------:R-:W-:Y:S01]  /*cf70*/  ISETP.LT.AND P4, PT, R74, c[0x0][0x17c], !P0 ;  /* 0x00005f004a007a0c */ /* 0x000fe20004781270 */
[----:B------:R-:W-:Y:S01]  /*cf80*/  @P1 STG.E.U16 [R16.64], R59 ;  /* 0x0000003b10001986 */ /* 0x000fe2000c101506 */
[----:B------:R-:W-:-:S02]  /*cf90*/  LEA.HI.X.SX32 R9, R25, R0, 0x1, P6 ;  /* 0x0000000019097211 */ /* 0x000fc400030f0eff */
[----:B------:R-:W-:Y:S01]  /*cfa0*/  LEA R10, P6, R11, R2, 0x1 ;  /* 0x000000020b0a7211 */ /* 0x000fe200078c08ff */
[----:B------:R0:W-:Y:S01]  /*cfb0*/  @P2 STG.E.U16 [R4.64], R67 ;  /* 0x0000004304002986 */ /* 0x0001e2000c101506 */
[----:B------:R-:W-:Y:S02]  /*cfc0*/  ISETP.LT.AND P3, PT, R71, c[0x0][0x17c], !P0 ;  /* 0x00005f0047007a0c */ /* 0x000fe40004761270 */
[----:B------:R-:W-:Y:S02]  /*cfd0*/  PRMT R35, R35, 0x7632, R35 ;  /* 0x0000763223237816 */ /* 0x000fe40000000023 */
[----:B------:R-:W-:Y:S01]  /*cfe0*/  ISETP.LT.AND P1, PT, R73, c[0x0][0x17c], !P0 ;  /* 0x00005f0049007a0c */ /* 0x000fe20004721270 */
[----:B0-----:R-:W-:Y:S01]  /*cff0*/  IMAD R5, R80, 0x2, R11 ;  /* 0x0000000250057824 */ /* 0x001fe200078e020b */
[----:B------:R-:W-:-:S03]  /*d000*/  LEA.HI.X.SX32 R11, R11, R0, 0x1, P6 ;  /* 0x000000000b0b7211 */ /* 0x000fc600030f0eff */
[----:B------:R-:W-:Y:S01]  /*d010*/  IMAD R17, R80, 0x2, R5 ;  /* 0x0000000250117824 */ /* 0x000fe200078e0205 */
[C---:B------:R-:W-:Y:S01]  /*d020*/  LEA R4, P6, R5.reuse, R2, 0x1 ;  /* 0x0000000205047211 */ /* 0x040fe200078c08ff */
[----:B------:R0:W-:Y:S03]  /*d030*/  @P5 STG.E.U16 [R12.64], R6 ;  /* 0x000000060c005986 */ /* 0x0001e6000c101506 */
[----:B------:R-:W-:Y:S01]  /*d040*/  LEA.HI.X.SX32 R5, R5, R0, 0x1, P6 ;  /* 0x0000000005057211 */ /* 0x000fe200030f0eff */
[----:B------:R1:W-:Y:S01]  /*d050*/  @P4 STG.E.U16 [R8.64], R35 ;  /* 0x0000002308004986 */ /* 0x0003e2000c101506 */
[----:B------:R-:W-:Y:S02]  /*d060*/  PRMT R31, R31, 0x7632, R31 ;  /* 0x000076321f1f7816 */ /* 0x000fe4000000001f */
[----:B------:R-:W-:Y:S02]  /*d070*/  ISETP.LT.AND P2, PT, R70, c[0x0][0x17c], !P0 ;  /* 0x00005f0046007a0c */ /* 0x000fe40004741270 */
[----:B------:R-:W-:Y:S01]  /*d080*/  PRMT R19, R19, 0x7632, R19 ;  /* 0x0000763213137816 */ /* 0x000fe20000000013 */
[C---:B0-----:R-:W-:Y:S01]  /*d090*/  IMAD R13, R80.reuse, 0x2, R17 ;  /* 0x00000002500d7824 */ /* 0x041fe200078e0211 */
[C---:B-1----:R-:W-:Y:S01]  /*d0a0*/  LEA R8, P6, R17.reuse, R2, 0x1 ;  /* 0x0000000211087211 */ /* 0x042fe200078c08ff */
[----:B------:R-:W-:Y:S03]  /*d0b0*/  @P3 STG.E.U16 [R10.64], R31 ;  /* 0x0000001f0a003986 */ /* 0x000fe6000c101506 */
[----:B------:R-:W-:Y:S01]  /*d0c0*/  LEA.HI.X.SX32 R9, R17, R0, 0x1, P6 ;  /* 0x0000000011097211 */ /* 0x000fe200030f0eff */
[----:B------:R-:W-:Y:S01]  /*d0d0*/  IMAD R17, R80, 0x2, R13 ;  /* 0x0000000250117824 */ /* 0x000fe200078e020d */
[----:B------:R-:W-:Y:S01]  /*d0e0*/  ISETP.LT.AND P5, PT, R72, c[0x0][0x17c], !P0 ;  /* 0x00005f0048007a0c */ /* 0x000fe200047a1270 */
[----:B------:R0:W-:Y:S01]  /*d0f0*/  @P1 STG.E.U16 [R4.64], R19 ;  /* 0x0000001304001986 */ /* 0x0001e2000c101506 */
[----:B------:R-:W-:-:S02]  /*d100*/  LEA R12, P6, R13, R2, 0x1 ;  /* 0x000000020d0c7211 */ /* 0x000fc400078c08ff */
[----:B------:R-:W-:Y:S02]  /*d110*/  PRMT R27, R27, 0x7632, R27 ;  /* 0x000076321b1b7816 */ /* 0x000fe4000000001b */
[----:B------:R-:W-:Y:S01]  /*d120*/  PRMT R16, R7, 0x7632, R16 ;  /* 0x0000763207107816 */ /* 0x000fe20000000010 */
[----:B0-----:R-:W-:Y:S01]  /*d130*/  IMAD R5, R80, 0x2, R17 ;  /* 0x0000000250057824 */ /* 0x001fe200078e0211 */
[----:B------:R-:W-:-:S03]  /*d140*/  PRMT R6, R23, 0x7632, R6 ;  /* 0x0000763217067816 */ /* 0x000fc60000000006 */
[----:B------:R-:W-:Y:S01]  /*d150*/  IMAD R7, R80, 0x2, R5 ;  /* 0x0000000250077824 */ /* 0x000fe200078e0205 */
[----:B------:R-:W-:Y:S01]  /*d160*/  LEA.HI.X.SX32 R13, R13, R0, 0x1, P6 ;  /* 0x000000000d0d7211 */ /* 0x000fe200030f0eff */
[----:B------:R0:W-:Y:S01]  /*d170*/  @P2 STG.E.U16 [R8.64], R27 ;  /* 0x0000001b08002986 */ /* 0x0001e2000c101506 */
[C---:B------:R-:W-:Y:S02]  /*d180*/  LEA R10, P6, R17.reuse, R2, 0x1 ;  /* 0x00000002110a7211 */ /* 0x040fe400078c08ff */
[----:B------:R-:W-:Y:S01]  /*d190*/  ISETP.LT.AND P4, PT, R68, c[0x0][0x17c], !P0 ;  /* 0x00005f0044007a0c */ /* 0x000fe20004781270 */
[----:B------:R1:W-:Y:S01]  /*d1a0*/  @P5 STG.E.U16 [R12.64], R6 ;  /* 0x000000060c005986 */ /* 0x0003e2000c101506 */
[----:B------:R-:W-:Y:S02]  /*d1b0*/  LEA.HI.X.SX32 R11, R17, R0, 0x1, P6 ;  /* 0x00000000110b7211 */ /* 0x000fe400030f0eff */
[----:B------:R-:W-:Y:S01]  /*d1c0*/  ISETP.LT.AND P3, PT, R69, c[0x0][0x17c], !P0 ;  /* 0x00005f0045007a0c */ /* 0x000fe20004761270 */
[----:B0-----:R-:W-:Y:S01]  /*d1d0*/  IMAD R9, R80, 0x2, R7 ;  /* 0x0000000250097824 */ /* 0x001fe200078e0207 */
[----:B------:R-:W-:-:S02]  /*d1e0*/  LEA R4, P6, R5, R2, 0x1 ;  /* 0x0000000205047211 */ /* 0x000fc400078c08ff */
[----:B------:R-:W-:Y:S01]  /*d1f0*/  ISETP.LT.AND P1, PT, R99, c[0x0][0x17c], !P0 ;  /* 0x00005f0063007a0c */ /* 0x000fe20004721270 */
[C---:B-1----:R-:W-:Y:S01]  /*d200*/  IMAD R13, R80.reuse, 0x2, R9 ;  /* 0x00000002500d7824 */ /* 0x042fe200078e0209 */
[----:B------:R-:W-:Y:S02]  /*d210*/  PRMT R14, R15, 0x7632, R14 ;  /* 0x000076320f0e7816 */ /* 0x000fe4000000000e */
[----:B------:R-:W-:Y:S01]  /*d220*/  LEA.HI.X.SX32 R5, R5, R0, 0x1, P6 ;  /* 0x0000000005057211 */ /* 0x000fe200030f0eff */
[C---:B------:R-:W-:Y:S01]  /*d230*/  IMAD R15, R80.reuse, 0x2, R13 ;  /* 0x00000002500f7824 */ /* 0x040fe200078e020d */
[----:B------:R-:W-:Y:S02]  /*d240*/  LEA R6, P6, R7, R2, 0x1 ;  /* 0x0000000207067211 */ /* 0x000fe400078c08ff */
[----:B------:R-:W-:Y:S01]  /*d250*/  PRMT R47, R47, 0x7632, R47 ;  /* 0x000076322f2f7816 */ /* 0x000fe2000000002f */
[----:B------:R-:W-:Y:S01]  /*d260*/  IMAD R17, R80, 0x2, R15 ;  /* 0x0000000250117824 */ /* 0x000fe200078e020f */
[----:B------:R-:W-:-:S02]  /*d270*/  LEA.HI.X.SX32 R7, R7, R0, 0x1, P6 ;  /* 0x0000000007077211 */ /* 0x000fc400030f0eff */
[----:B------:R-:W-:Y:S01]  /*d280*/  ISETP.LT.AND P2, PT, R98, c[0x0][0x17c], !P0 ;  /* 0x00005f0062007a0c */ /* 0x000fe20004741270 */
[----:B------:R-:W-:Y:S01]  /*d290*/  @P4 STG.E.U16 [R10.64], R14 ;  /* 0x0000000e0a004986 */ /* 0x000fe2000c101506 */
[C---:B------:R-:W-:Y:S01]  /*d2a0*/  IMAD R19, R80.reuse, 0x2, R17 ;  /* 0x0000000250137824 */ /* 0x040fe200078e0211 */
[----:B------:R-:W-:Y:S02]  /*d2b0*/  LEA R8, P6, R9, R2, 0x1 ;  /* 0x0000000209087211 */ /* 0x000fe400078c08ff */
[----:B------:R0:W-:Y:S01]  /*d2c0*/  @P3 STG.E.U16 [R4.64], R16 ;  /* 0x0000001004003986 */ /* 0x0001e2000c101506 */
[----:B------:R-:W-:-:S03]  /*d2d0*/  IMAD R21, R80, 0x2, R19 ;  /* 0x0000000250157824 */ /* 0x000fc600078e0213 */
[----:B------:R1:W-:Y:S01]  /*d2e0*/  @P1 STG.E.U16 [R6.64], R47 ;  /* 0x0000002f06001986 */ /* 0x0003e2000c101506 */
[----:B------:R-:W-:Y:S02]  /*d2f0*/  PRMT R39, R39, 0x7632, R39 ;  /* 0x0000763227277816 */ /* 0x000fe40000000027 */
[----:B------:R-:W-:Y:S02]  /*d300*/  LEA.HI.X.SX32 R9, R9, R0, 0x1, P6 ;  /* 0x0000000009097211 */ /* 0x000fe400030f0eff */
[----:B0-----:R-:W-:Y:S01]  /*d310*/  LEA R4, P1, R13, R2, 0x1 ;  /* 0x000000020d047211 */ /* 0x001fe200078208ff */
[----:B------:R-:W-:-:S03]  /*d320*/  IMAD R23, R80, 0x2, R21 ;  /* 0x0000000250177824 */ /* 0x000fc600078e0215 */
[----:B------:R-:W-:Y:S02]  /*d330*/  LEA.HI.X.SX32 R5, R13, R0, 0x1, P1 ;  /* 0x000000000d057211 */ /* 0x000fe400008f0eff */
[-C--:B------:R-:W-:Y:S01]  /*d340*/  LEA R12, P1, R17, R2.reuse, 0x1 ;  /* 0x00000002110c7211 */ /* 0x080fe200078208ff */
[----:B------:R0:W-:Y:S01]  /*d350*/  @P2 STG.E.U16 [R8.64], R39 ;  /* 0x0000002708002986 */ /* 0x0001e2000c101506 */
[----:B------:R-:W-:Y:S02]  /*d360*/  LEA R10, P2, R15, R2, 0x1 ;  /* 0x000000020f0a7211 */ /* 0x000fe400078408ff */
[----:B------:R-:W-:Y:S02]  /*d370*/  LEA.HI.X.SX32 R13, R17, R0, 0x1, P1 ;  /* 0x00000000110d7211 */ /* 0x000fe400008f0eff */
[----:B-1----:R-:W-:Y:S02]  /*d380*/  LEA R6, P1, R23, R2, 0x1 ;  /* 0x0000000217067211 */ /* 0x002fe400078208ff */
[----:B------:R-:W-:-:S02]  /*d390*/  ISETP.LT.AND P5, PT, R96, c[0x0][0x17c], !P0 ;  /* 0x00005f0060007a0c */ /* 0x000fc400047a1270 */
[----:B------:R-:W-:Y:S02]  /*d3a0*/  ISETP.LT.AND P4, PT, R95, c[0x0][0x17c], !P0 ;  /* 0x00005f005f007a0c */ /* 0x000fe40004781270 */
[----:B------:R-:W-:Y:S02]  /*d3b0*/  ISETP.LT.AND P3, PT, R97, c[0x0][0x17c], !P0 ;  /* 0x00005f0061007a0c */ /* 0x000fe40004761270 */
[----:B------:R-:W-:Y:S02]  /*d3c0*/  LEA.HI.X.SX32 R11, R15, R0, 0x1, P2 ;  /* 0x000000000f0b7211 */ /* 0x000fe400010f0eff */
[----:B------:R-:W-:Y:S02]  /*d3d0*/  LEA R14, P6, R19, R2, 0x1 ;  /* 0x00000002130e7211 */ /* 0x000fe400078c08ff */
[----:B------:R-:W-:Y:S02]  /*d3e0*/  ISETP.LT.AND P2, PT, R94, c[0x0][0x17c], !P0 ;  /* 0x00005f005e007a0c */ /* 0x000fe40004741270 */
[----:B------:R-:W-:-:S02]  /*d3f0*/  LEA.HI.X.SX32 R7, R23, R0, 0x1, P1 ;  /* 0x0000000017077211 */ /* 0x000fc400008f0eff */
[----:B------:R-:W-:Y:S02]  /*d400*/  ISETP.LT.AND P1, PT, R3, c[0x0][0x17c], !P0 ;  /* 0x00005f0003007a0c */ /* 0x000fe40004721270 */
[----:B------:R-:W-:Y:S02]  /*d410*/  ISETP.LT.AND P0, PT, R187, c[0x0][0x17c], !P0 ;  /* 0x00005f00bb007a0c */ /* 0x000fe40004701270 */
[----:B------:R-:W-:Y:S02]  /*d420*/  LEA.HI.X.SX32 R15, R19, R0, 0x1, P6 ;  /* 0x00000000130f7211 */ /* 0x000fe400030f0eff */
[----:B------:R-:W-:Y:S02]  /*d430*/  LEA R2, P6, R21, R2, 0x1 ;  /* 0x0000000215027211 */ /* 0x000fe400078c08ff */
[----:B------:R-:W-:Y:S02]  /*d440*/  PRMT R43, R43, 0x7632, R43 ;  /* 0x000076322b2b7816 */ /* 0x000fe4000000002b */
[----:B------:R-:W-:-:S02]  /*d450*/  PRMT R51, R51, 0x7632, R51 ;  /* 0x0000763233337816 */ /* 0x000fc40000000033 */
[----:B------:R-:W-:Y:S02]  /*d460*/  PRMT R55, R55, 0x7632, R55 ;  /* 0x0000763237377816 */ /* 0x000fe40000000037 */
[----:B------:R-:W-:Y:S01]  /*d470*/  PRMT R63, R63, 0x7632, R63 ;  /* 0x000076323f3f7816 */ /* 0x000fe2000000003f */
[----:B------:R0:W-:Y:S01]  /*d480*/  @P5 STG.E.U16 [R4.64], R43 ;  /* 0x0000002b04005986 */ /* 0x0001e2000c101506 */
[----:B------:R-:W-:Y:S02]  /*d490*/  LEA.HI.X.SX32 R3, R21, R0, 0x1, P6 ;  /* 0x0000000015037211 */ /* 0x000fe400030f0eff */
[----:B------:R-:W-:Y:S01]  /*d4a0*/  PRMT R59, R59, 0x7632, R59 ;  /* 0x000076323b3b7816 */ /* 0x000fe2000000003b */
[----:B------:R0:W-:Y:S04]  /*d4b0*/  @P4 STG.E.U16 [R10.64], R51 ;  /* 0x000000330a004986 */ /* 0x0001e8000c101506 */
[----:B------:R0:W-:Y:S04]  /*d4c0*/  @P3 STG.E.U16 [R12.64], R55 ;  /* 0x000000370c003986 */ /* 0x0001e8000c101506 */
[----:B------:R0:W-:Y:S04]  /*d4d0*/  @P2 STG.E.U16 [R14.64], R63 ;  /* 0x0000003f0e002986 */ /* 0x0001e8000c101506 */
[----:B------:R0:W-:Y:S01]  /*d4e0*/  @P1 STG.E.U16 [R2.64], R59 ;  /* 0x0000003b02001986 */ /* 0x0001e2000c101506 */
[----:B------:R-:W-:Y:S05]  /*d4f0*/  @!P0 EXIT ;  /* 0x000000000000894d */ /* 0x000fea0003800000 */
[----:B0-----:R-:W-:-:S05]  /*d500*/  PRMT R3, R67, 0x7632, R3 ;  /* 0x0000763243037816 */ /* 0x001fca0000000003 */
[----:B------:R-:W-:Y:S01]  /*d510*/  STG.E.U16 [R6.64], R3 ;  /* 0x0000000306007986 */ /* 0x000fe2000c101506 */
[----:B------:R-:W-:Y:S05]  /*d520*/  EXIT ;  /* 0x000000000000794d */ /* 0x000fea0003800000 */
.L_x_3:
[----:B------:R-:W-:-:S00]  /*d530*/  BRA `(.L_x_3) ;  /* 0xfffffff000007947 */ /* 0x000fc0000383ffff */
[----:B------:R-:W-:-:S00]  /*d540*/  NOP ;  /* 0x0000000000007918 */ /* 0x000fc00000000000 */
        /* <DEDUP_REMOVED lines=11> */
.L_x_4:


//--------------------- .nv.shared.matmul_kernel  --------------------------
	.section	.nv.shared.matmul_kernel,"aw",@nobits
	.sectionflags	@""
	.align	16
